def gluon_wgmma(
    a_ptr,
    b_ptr,
    c_ptr,
    M,
    N,
    K,
    stride_am,
    stride_bk,
    stride_cm,
    BLOCK_M: gl.constexpr,
    BLOCK_N: gl.constexpr,
    BLOCK_K: gl.constexpr,
    DTYPE: gl.constexpr,
    A_LAYOUT: gl.constexpr,
    B_LAYOUT: gl.constexpr,
    C_LAYOUT: gl.constexpr,
    B_SHAPE: gl.constexpr,
    TRANS_B: gl.constexpr,
    NUM_BUFFERS: gl.constexpr,
    NUM_WARPS: gl.constexpr,
):
    a_desc = tma.make_tensor_descriptor(
        a_ptr, [M, K], [stride_am, 1], [BLOCK_M, BLOCK_K], A_LAYOUT
    )
    b_desc = tma.make_tensor_descriptor(
        b_ptr,
        [N, K] if TRANS_B else [K, N],
        [stride_bk, 1],
        B_SHAPE,
        B_LAYOUT,
    )
    c_desc = tma.make_tensor_descriptor(
        c_ptr, [M, N], [stride_cm, 1], [BLOCK_M, BLOCK_N], C_LAYOUT
    )

    a_bufs = gl.allocate_shared_memory(
        DTYPE, [NUM_BUFFERS, BLOCK_M, BLOCK_K], A_LAYOUT
    )
    b_bufs = gl.allocate_shared_memory(DTYPE, [NUM_BUFFERS] + B_SHAPE, B_LAYOUT)

    pid_m = gl.program_id(0)
    pid_n = gl.program_id(1)
    off_m = pid_m * BLOCK_M
    off_n = pid_n * BLOCK_N

    mma_layout: gl.constexpr = pick_wgmma_layout(DTYPE, BLOCK_M, BLOCK_N, NUM_WARPS)
    acc = warpgroup_mma_init(
        gl.zeros((BLOCK_M, BLOCK_N), dtype=gl.float32, layout=mma_layout)
    )

    bars = gl.allocate_shared_memory(
        gl.int64, [NUM_BUFFERS, 1], mbarrier.MBarrierLayout()
    )
    for i in gl.static_range(NUM_BUFFERS):
        mbarrier.init(bars.index(i), count=1)
    idx = 0
    phase = 0

    for k in range(0, K, BLOCK_K):
        a = a_bufs.index(idx)
        b = b_bufs.index(idx)
        bar = bars.index(idx)
        mbarrier.expect(bar, a_desc.block_type.nbytes + b_desc.block_type.nbytes)
        tma.async_copy_global_to_shared(a_desc, [off_m, k], bar, a)
        tma.async_copy_global_to_shared(
            b_desc, [off_n, k] if TRANS_B else [k, off_n], bar, b
        )
        mbarrier.wait(bar, phase=phase)

        if TRANS_B:
            b = b.permute((1, 0))
        acc = warpgroup_mma_wait(num_outstanding=0, deps=(acc,))
        acc = warpgroup_mma(a, b, acc, is_async=True)

        idx += 1
        if idx == NUM_BUFFERS:
            idx = 0
            phase ^= 1

    acc = warpgroup_mma_wait(num_outstanding=0, deps=(acc,))
    for i in gl.static_range(NUM_BUFFERS):
        mbarrier.invalidate(bars.index(i))

    c_smem = gl.allocate_shared_memory(DTYPE, [BLOCK_M, BLOCK_N], C_LAYOUT)
    c_smem.store(acc.to(DTYPE))
    fence_async_shared()
    tma.async_copy_shared_to_global(c_desc, [off_m, off_n], c_smem)
    tma.store_wait(pendings=0)

# config = {"BLOCK_K": 64, "BLOCK_M": 128, "BLOCK_N": 256, "arch": "sm_90", "dtype": "fp16", "num_buffers": 4, "num_warps": 8, "trans_b": 0}
# arch = sm_90


// ===== COMPILED SASS (sm_90a) =====

	.target	sm_90a

	.elftype	@"ET_EXEC"


//--------------------- .note.nv.tkinfo           --------------------------
	.section	.note.nv.tkinfo,"",@"SHT_NOTE"
	.sectionflags	@"SHF_NOTE_NV_TKINFO"
	.tkinfo
        /*0018*/ 	.word	0x00000002
        /*0030*/ 	.string	""
        /*0030*/ 	.string	"ptxas"
        /*0030*/ 	.string	"Cuda compilation tools, release 13.0, V13.0.88"
        /*0030*/ 	.string	"Build cuda_13.0.r13.0/compiler.36424714_0"
        /*0030*/ 	.string	"-v  -suppress-debug-info  -lineinfo  -arch sm_90a "



//--------------------- .note.nv.cuinfo           --------------------------
	.section	.note.nv.cuinfo,"",@"SHT_NOTE"
	.sectionflags	@"SHF_NOTE_NV_CUINFO"
        /*0018*/ 	.short	0x0002
        /*001a*/ 	.short	0x005a
        /*001c*/ 	.short	0x0082
	.zero		2


//--------------------- .nv.info                  --------------------------
	.section	.nv.info,"",@"SHT_CUDA_INFO"
	.align	4


	//----- nvinfo : EIATTR_REGCOUNT
	.align		4
        /*0000*/ 	.byte	0x04, 0x2f
        /*0002*/ 	.short	(.L_1 - .L_0)
	.align		4
.L_0:
        /*0004*/ 	.word	index@(gluon_wgmma)
        /*0008*/ 	.word	0x0000009a


	//----- nvinfo : EIATTR_FRAME_SIZE
	.align		4
.L_1:
        /*000c*/ 	.byte	0x04, 0x11
        /*000e*/ 	.short	(.L_3 - .L_2)
	.align		4
.L_2:
        /*0010*/ 	.word	index@(gluon_wgmma)
        /*0014*/ 	.word	0x00000000


	//----- nvinfo : EIATTR_MIN_STACK_SIZE
	.align		4
.L_3:
        /*0018*/ 	.byte	0x04, 0x12
        /*001a*/ 	.short	(.L_5 - .L_4)
	.align		4
.L_4:
        /*001c*/ 	.word	index@(gluon_wgmma)
        /*0020*/ 	.word	0x00000000
.L_5:


//--------------------- .nv.compat                --------------------------
	.section	.nv.compat,"",@"SHT_CUDA_COMPAT_INFO"
	.align	4
        /*0000*/ 	.byte	0x02, 0x09, 0x01, 0x00, 0x02, 0x02, 0x04, 0x00, 0x02, 0x05, 0x05, 0x00, 0x03, 0x07, 0x01, 0x01
        /*0010*/ 	.byte	0x02, 0x03, 0x03, 0x00, 0x02, 0x06, 0x01, 0x00, 0x04, 0x0b, 0x08, 0x00, 0x00, 0x00, 0x00, 0x00
        /*0020*/ 	.byte	0x00, 0x00, 0x00, 0x00


//--------------------- .nv.info.gluon_wgmma      --------------------------
	.section	.nv.info.gluon_wgmma,"",@"SHT_CUDA_INFO"
	.sectionflags	@""
	.align	4


	//----- nvinfo : EIATTR_CUDA_API_VERSION
	.align		4
        /*0000*/ 	.byte	0x04, 0x37
        /*0002*/ 	.short	(.L_7 - .L_6)
.L_6:
        /*0004*/ 	.word	0x00000082


	//----- nvinfo : EIATTR_KPARAM_INFO
	.align		4
.L_7:
        /*0008*/ 	.byte	0x04, 0x17
        /*000a*/ 	.short	(.L_9 - .L_8)
.L_8:
        /*000c*/ 	.word	0x00000000
        /*0010*/ 	.short	0x000a
        /*0012*/ 	.short	0x0048
        /*0014*/ 	.byte	0x00, 0xf4, 0x21, 0x00


	//----- nvinfo : EIATTR_KPARAM_INFO
	.align		4
.L_9:
        /*0018*/ 	.byte	0x04, 0x17
        /*001a*/ 	.short	(.L_11 - .L_10)
.L_10:
        /*001c*/ 	.word	0x00000000
        /*0020*/ 	.short	0x0009
        /*0022*/ 	.short	0x0040
        /*0024*/ 	.byte	0x00, 0xf4, 0x21, 0x00


	//----- nvinfo : EIATTR_KPARAM_INFO
	.align		4
.L_11:
        /*0028*/ 	.byte	0x04, 0x17
        /*002a*/ 	.short	(.L_13 - .L_12)
.L_12:
        /*002c*/ 	.word	0x00000000
        /*0030*/ 	.short	0x0008
        /*0032*/ 	.short	0x0038
        /*0034*/ 	.byte	0x00, 0xf0, 0x21, 0x00


	//----- nvinfo : EIATTR_KPARAM_INFO
	.align		4
.L_13:
        /*0038*/ 	.byte	0x04, 0x17
        /*003a*/ 	.short	(.L_15 - .L_14)
.L_14:
        /*003c*/ 	.word	0x00000000
        /*0040*/ 	.short	0x0007
        /*0042*/ 	.short	0x0030
        /*0044*/ 	.byte	0x00, 0xf0, 0x21, 0x00


	//----- nvinfo : EIATTR_KPARAM_INFO
	.align		4
.L_15:
        /*0048*/ 	.byte	0x04, 0x17
        /*004a*/ 	.short	(.L_17 - .L_16)
.L_16:
        /*004c*/ 	.word	0x00000000
        /*0050*/ 	.short	0x0006
        /*0052*/ 	.short	0x0028
        /*0054*/ 	.byte	0x00, 0xf0, 0x21, 0x00


	//----- nvinfo : EIATTR_KPARAM_INFO
	.align		4
.L_17:
        /*0058*/ 	.byte	0x04, 0x17
        /*005a*/ 	.short	(.L_19 - .L_18)
.L_18:
        /*005c*/ 	.word	0x00000000
        /*0060*/ 	.short	0x0005
        /*0062*/ 	.short	0x0020
        /*0064*/ 	.byte	0x00, 0xf0, 0x11, 0x00


	//----- nvinfo : EIATTR_KPARAM_INFO
	.align		4
.L_19:
        /*0068*/ 	.byte	0x04, 0x17
        /*006a*/ 	.short	(.L_21 - .L_20)
.L_20:
        /*006c*/ 	.word	0x00000000
        /*0070*/ 	.short	0x0004
        /*0072*/ 	.short	0x001c
        /*0074*/ 	.byte	0x00, 0xf0, 0x11, 0x00


	//----- nvinfo : EIATTR_KPARAM_INFO
	.align		4
.L_21:
        /*0078*/ 	.byte	0x04, 0x17
        /*007a*/ 	.short	(.L_23 - .L_22)
.L_22:
        /*007c*/ 	.word	0x00000000
        /*0080*/ 	.short	0x0003
        /*0082*/ 	.short	0x0018
        /*0084*/ 	.byte	0x00, 0xf0, 0x11, 0x00


	//----- nvinfo : EIATTR_KPARAM_INFO
	.align		4
.L_23:
        /*0088*/ 	.byte	0x04, 0x17
        /*008a*/ 	.short	(.L_25 - .L_24)
.L_24:
        /*008c*/ 	.word	0x00000000
        /*0090*/ 	.short	0x0002
        /*0092*/ 	.short	0x0010
        /*0094*/ 	.byte	0x00, 0xf4, 0x21, 0x00


	//----- nvinfo : EIATTR_KPARAM_INFO
	.align		4
.L_25:
        /*0098*/ 	.byte	0x04, 0x17
        /*009a*/ 	.short	(.L_27 - .L_26)
.L_26:
        /*009c*/ 	.word	0x00000000
        /*00a0*/ 	.short	0x0001
        /*00a2*/ 	.short	0x0008
        /*00a4*/ 	.byte	0x00, 0xf4, 0x21, 0x00


	//----- nvinfo : EIATTR_KPARAM_INFO
	.align		4
.L_27:
        /*00a8*/ 	.byte	0x04, 0x17
        /*00aa*/ 	.short	(.L_29 - .L_28)
.L_28:
        /*00ac*/ 	.word	0x00000000
        /*00b0*/ 	.short	0x0000
        /*00b2*/ 	.short	0x0000
        /*00b4*/ 	.byte	0x00, 0xf4, 0x21, 0x00


	//----- nvinfo : EIATTR_SPARSE_MMA_MASK
	.align		4
.L_29:
        /*00b8*/ 	.byte	0x03, 0x50
        /*00ba*/ 	.short	0x0000


	//----- nvinfo : EIATTR_MAXREG_COUNT
	.align		4
        /*00bc*/ 	.byte	0x03, 0x1b
        /*00be*/ 	.short	0x00ff


	//----- nvinfo : EIATTR_NUM_BARRIERS
	.align		4
        /*00c0*/ 	.byte	0x02, 0x4c
        /*00c2*/ 	.byte	0x01
	.zero		1


	//----- nvinfo : EIATTR_MERCURY_ISA_VERSION
	.align		4
        /*00c4*/ 	.byte	0x03, 0x5f
        /*00c6*/ 	.short	0x0101


	//----- nvinfo : EIATTR_INT_WARP_WIDE_INSTR_OFFSETS
	.align		4
        /*00c8*/ 	.byte	0x04, 0x31
        /*00ca*/ 	.short	(.L_31 - .L_30)


	//   ....[0]....
.L_30:
        /*00cc*/ 	.word	0x00001300


	//   ....[1]....
        /*00d0*/ 	.word	0x00001320


	//   ....[2]....
        /*00d4*/ 	.word	0x00001330


	//   ....[3]....
        /*00d8*/ 	.word	0x00001340


	//   ....[4]....
        /*00dc*/ 	.word	0x00001450


	//   ....[5]....
        /*00e0*/ 	.word	0x00001d80


	//   ....[6]....
        /*00e4*/ 	.word	0x00001d90


	//   ....[7]....
        /*00e8*/ 	.word	0x00001e30


	//   ....[8]....
        /*00ec*/ 	.word	0x00001e40


	//   ....[9]....
        /*00f0*/ 	.word	0x00002800


	//   ....[10]....
        /*00f4*/ 	.word	0x00002810


	//----- nvinfo : EIATTR_COOP_GROUP_MASK_REGIDS
	.align		4
.L_31:
        /*00f8*/ 	.byte	0x04, 0x29
        /*00fa*/ 	.short	(.L_33 - .L_32)


	//   ....[0]....
.L_32:
        /*00fc*/ 	.word	0xffffffff


	//   ....[1]....
        /*0100*/ 	.word	0xffffffff


	//   ....[2]....
        /*0104*/ 	.word	0xffffffff


	//----- nvinfo : EIATTR_COOP_GROUP_INSTR_OFFSETS
	.align		4
.L_33:
        /*0108*/ 	.byte	0x04, 0x28
        /*010a*/ 	.short	(.L_35 - .L_34)


	//   ....[0]....
.L_34:
        /*010c*/ 	.word	0x00000150


	//   ....[1]....
        /*0110*/ 	.word	0x00000720


	//   ....[2]....
        /*0114*/ 	.word	0x00000cd0


	//----- nvinfo : EIATTR_MBARRIER_INSTR_OFFSETS
	.align		4
.L_35:
        /*0118*/ 	.byte	0x04, 0x39
        /*011a*/ 	.short	(.L_37 - .L_36)


	//   ....[0]....
.L_36:
        /*011c*/ 	.word	0x000014b0
        /*0120*/ 	.word	0x000000ff
        /*0124*/ 	.word	0x00030000
        /*0128*/ 	.short	0x0100
        /*012a*/ 	.byte	0x07
	.zero		1


	//   ....[1]....
        /*012c*/ 	.word	0x00001640
        /*0130*/ 	.word	0x000000ff
        /*0134*/ 	.word	0x00030008
        /*0138*/ 	.short	0x0100
        /*013a*/ 	.byte	0x07
	.zero		1


	//   ....[2]....
        /*013c*/ 	.word	0x000017d0
        /*0140*/ 	.word	0x000000ff
        /*0144*/ 	.word	0x00030010
        /*0148*/ 	.short	0x0100
        /*014a*/ 	.byte	0x07
	.zero		1


	//   ....[3]....
        /*014c*/ 	.word	0x00001870
        /*0150*/ 	.word	0x000000ff
        /*0154*/ 	.word	0x00030018
        /*0158*/ 	.short	0x0100
        /*015a*/ 	.byte	0x07
	.zero		1


	//   ....[4]....
        /*015c*/ 	.word	0x00001f60
        /*0160*/ 	.word	0x000000ff
        /*0164*/ 	.word	0x00030000
        /*0168*/ 	.short	0x010a
        /*016a*/ 	.byte	0x1e
	.zero		1


	//   ....[5]....
        /*016c*/ 	.word	0x00002280
        /*0170*/ 	.word	0x000000ff
        /*0174*/ 	.word	0x00030000
        /*0178*/ 	.short	0x0108
        /*017a*/ 	.byte	0x07
	.zero		1


	//   ....[6]....
        /*017c*/ 	.word	0x00002380
        /*0180*/ 	.word	0x000000ff
        /*0184*/ 	.word	0x00030008
        /*0188*/ 	.short	0x0108
        /*018a*/ 	.byte	0x07
	.zero		1


	//   ....[7]....
        /*018c*/ 	.word	0x00002470
        /*0190*/ 	.word	0x000000ff
        /*0194*/ 	.word	0x00030010
        /*0198*/ 	.short	0x0108
        /*019a*/ 	.byte	0x07
	.zero		1


	//   ....[8]....
        /*019c*/ 	.word	0x00002560
        /*01a0*/ 	.word	0x000000ff
        /*01a4*/ 	.word	0x00030018
        /*01a8*/ 	.short	0x0108
        /*01aa*/ 	.byte	0x07
	.zero		1


	//   ....[9]....
        /*01ac*/ 	.word	0x000028c0
        /*01b0*/ 	.word	0x000000ff
        /*01b4*/ 	.word	0x00030000
        /*01b8*/ 	.short	0x010a
        /*01ba*/ 	.byte	0x1e
	.zero		1


	//----- nvinfo : EIATTR_NUM_MBARRIERS
	.align		4
.L_37:
        /*01bc*/ 	.byte	0x03, 0x38
        /*01be*/ 	.short	0x0004


	//----- nvinfo : EIATTR_EXIT_INSTR_OFFSETS
	.align		4
        /*01c0*/ 	.byte	0x04, 0x1c
        /*01c2*/ 	.short	(.L_39 - .L_38)


	//   ....[0]....
.L_38:
        /*01c4*/ 	.word	0x000028b0


	//----- nvinfo : EIATTR_REQNTID
	.align		4
.L_39:
        /*01c8*/ 	.byte	0x04, 0x10
        /*01ca*/ 	.short	(.L_41 - .L_40)
.L_40:
        /*01cc*/ 	.word	0x00000100
        /*01d0*/ 	.word	0x00000001
        /*01d4*/ 	.word	0x00000001


	//----- nvinfo : EIATTR_CRS_STACK_SIZE
	.align		4
.L_41:
        /*01d8*/ 	.byte	0x04, 0x1e
        /*01da*/ 	.short	(.L_43 - .L_42)
.L_42:
        /*01dc*/ 	.word	0x00000000


	//----- nvinfo : EIATTR_CBANK_PARAM_SIZE
	.align		4
.L_43:
        /*01e0*/ 	.byte	0x03, 0x19
        /*01e2*/ 	.short	0x0050


	//----- nvinfo : EIATTR_PARAM_CBANK
	.align		4
        /*01e4*/ 	.byte	0x04, 0x0a
        /*01e6*/ 	.short	(.L_45 - .L_44)
	.align		4
.L_44:
        /*01e8*/ 	.word	index@(.nv.constant0.gluon_wgmma)
        /*01ec*/ 	.short	0x0210
        /*01ee*/ 	.short	0x0050


	//----- nvinfo : EIATTR_SW_WAR
	.align		4
.L_45:
        /*01f0*/ 	.byte	0x04, 0x36
        /*01f2*/ 	.short	(.L_47 - .L_46)
.L_46:
        /*01f4*/ 	.word	0x00000008
.L_47:


//--------------------- .nv.callgraph             --------------------------
	.section	.nv.callgraph,"",@"SHT_CUDA_CALLGRAPH"
	.align	4
	.sectionentsize	8
	.align		4
        /*0000*/ 	.word	0x00000000
	.align		4
        /*0004*/ 	.word	0xffffffff
	.align		4
        /*0008*/ 	.word	0x00000000
	.align		4
        /*000c*/ 	.word	0xfffffffe
	.align		4
        /*0010*/ 	.word	0x00000000
	.align		4
        /*0014*/ 	.word	0xfffffffd
	.align		4
        /*0018*/ 	.word	0x00000000
	.align		4
        /*001c*/ 	.word	0xfffffffc


//--------------------- .text.gluon_wgmma         --------------------------
	.section	.text.gluon_wgmma,"ax",@progbits
	.align	128
        .global         gluon_wgmma
        .type           gluon_wgmma,@function
        .size           gluon_wgmma,(.L_x_52 - gluon_wgmma)
        .other          gluon_wgmma,@"STO_CUDA_ENTRY STV_DEFAULT"
gluon_wgmma:
.text.gluon_wgmma:
[----:B------:R-:W-:Y:S01]  /*0000*/  LDC R1, c[0x0][0x28] ;  /* 0x00000a00ff017b82 */ /* 0x000fe20000000800 */
[----:B------:R-:W1:Y:S07]  /*0010*/  S2R R0, SR_TID.X ;  /* 0x0000000000007919 */ /* 0x000e6e0000002100 */
[----:B------:R-:W2:Y:S01]  /*0020*/  S2UR UR4, SR_CgaCtaId ;  /* 0x00000000000479c3 */ /* 0x000ea20000008800 */
[----:B------:R-:W-:Y:S01]  /*0030*/  UMOV UR7, 0x400 ;  /* 0x0000040000077882 */ /* 0x000fe20000000000 */
[----:B------:R-:W-:Y:S01]  /*0040*/  ULDC UR6, c[0x0][0xc] ;  /* 0x0000030000067ab9 */ /* 0x000fe20000000800 */
[----:B------:R-:W-:Y:S01]  /*0050*/  ULDC.64 UR24, c[0x0][0x250] ;  /* 0x0000940000187ab9 */ /* 0x000fe20000000a00 */
[----:B------:R-:W-:Y:S04]  /*0060*/  BSSY B0, `(.L_x_0) ;  /* 0x000001e000007945 */ /* 0x000fe80003800000 */
[----:B------:R-:W3:Y:S08]  /*0070*/  LDC R4, c[0x0][0x228] ;  /* 0x00008a00ff047b82 */ /* 0x000ef00000000800 */
[----:B------:R-:W4:Y:S08]  /*0080*/  LDC R15, c[0x0][0x230] ;  /* 0x00008c00ff0f7b82 */ /* 0x000f300000000800 */
[----:B------:R-:W-:Y:S01]  /*0090*/  S2UR UR28, SR_CTAID.Y ;  /* 0x00000000001c79c3 */ /* 0x000fe20000002600 */
[----:B--2---:R-:W-:-:S03]  /*00a0*/  ULEA UR7, UR4, UR7, 0x18 ;  /* 0x0000000704077291 */ /* 0x004fc6000f8ec03f */
[----:B------:R-:W-:Y:S01]  /*00b0*/  ULDC UR4, c[0x0][0x10] ;  /* 0x0000040000047ab9 */ /* 0x000fe20000000800 */
[----:B-1----:R-:W-:-:S03]  /*00c0*/  LOP3.LUT R6, R0, 0xff, RZ, 0xc0, !PT ;  /* 0x000000ff00067812 */ /* 0x002fc600078ec0ff */
[----:B------:R-:W1:Y:S01]  /*00d0*/  S2UR UR5, SR_CTAID.Z ;  /* 0x00000000000579c3 */ /* 0x000e620000002700 */
[----:B---3--:R-:W-:Y:S01]  /*00e0*/  VIADD R4, R4, 0xffffffff ;  /* 0xffffffff04047836 */ /* 0x008fe20000000000 */
[C---:B------:R-:W-:Y:S02]  /*00f0*/  ISETP.GE.U32.AND P0, PT, R6.reuse, 0x20, PT ;  /* 0x000000200600780c */ /* 0x040fe40003f06070 */
[C---:B------:R-:W-:Y:S02]  /*0100*/  ISETP.NE.U32.AND P2, PT, R6.reuse, RZ, PT ;  /* 0x000000ff0600720c */ /* 0x040fe40003f45070 */
[----:B------:R-:W-:Y:S02]  /*0110*/  LEA R12, R6, UR7, 0x2 ;  /* 0x00000007060c7c11 */ /* 0x000fe4000f8e10ff */
[----:B------:R-:W2:Y:S01]  /*0120*/  S2UR UR29, SR_CTAID.X ;  /* 0x00000000001d79c3 */ /* 0x000ea20000002500 */
[----:B----4-:R-:W-:-:S06]  /*0130*/  VIADD R14, R15, 0xffffffff ;  /* 0xffffffff0f0e7836 */ /* 0x010fcc0000000000 */
[----:B------:R3:W-:Y:S01]  /*0140*/  @!P0 STS [R12], RZ ;  /* 0x000000ff0c008388 */ /* 0x0007e20000000800 */
[----:B------:R-:W-:-:S03]  /*0150*/  NOP ;  /* 0x0000000000007918 */ /* 0x000fc60000000000 */
[----:B------:R3:W-:Y:S01]  /*0160*/  @!P2 STS [UR7+0x24], R4 ;  /* 0x00002404ff00a988 */ /* 0x0007e20008000807 */
[----:B-1----:R-:W-:-:S03]  /*0170*/  UIMAD UR4, UR5, UR4, UR28 ;  /* 0x00000004050472a4 */ /* 0x002fc6000f8e021c */
[----:B------:R3:W-:Y:S01]  /*0180*/  @!P2 STS [UR7+0x20], R14 ;  /* 0x0000200eff00a988 */ /* 0x0007e20008000807 */
[----:B--2---:R-:W-:-:S04]  /*0190*/  UIMAD UR4, UR4, UR6, UR29 ;  /* 0x00000006040472a4 */ /* 0x004fc8000f8e021d */
[----:B------:R-:W-:-:S04]  /*01a0*/  UIMAD UR4, UR4, 0x180, URZ ;  /* 0x00000180040478a4 */ /* 0x000fc8000f8e023f */
[----:B------:R-:W-:-:S04]  /*01b0*/  UIADD3 UR20, UP0, UR4, UR24, URZ ;  /* 0x0000001804147290 */ /* 0x000fc8000ff1e03f */
[----:B------:R-:W-:Y:S01]  /*01c0*/  ULEA.HI.X.SX32 UR21, UR4, UR25, 0x1, UP0 ;  /* 0x0000001904157291 */ /* 0x000fe200080f0e3f */
[----:B---3--:R-:W-:Y:S11]  /*01d0*/  @P2 BRA `(.L_x_1) ;  /* 0x0000000000182947 */ /* 0x008ff60003800000 */
[----:B------:R-:W1:Y:S01]  /*01e0*/  LDS R2, [UR7+0x8] ;  /* 0x00000807ff027984 */ /* 0x000e620008000800 */
[----:B------:R-:W2:Y:S01]  /*01f0*/  LDC.64 R8, c[0x0][0x210] ;  /* 0x00008400ff087b82 */ /* 0x000ea20000000a00 */
[----:B------:R-:W-:Y:S02]  /*0200*/  IMAD.MOV.U32 R3, RZ, RZ, 0x70 ;  /* 0x00000070ff037424 */ /* 0x000fe400078e00ff */
[----:B--2---:R2:W-:Y:S03]  /*0210*/  STS.64 [UR7], R8 ;  /* 0x00000008ff007988 */ /* 0x0045e60008000a07 */
[----:B-1----:R-:W-:-:S05]  /*0220*/  LOP3.LUT R2, R2, 0x10, R3, 0xd8, !PT ;  /* 0x0000001002027812 */ /* 0x002fca00078ed803 */
[----:B------:R2:W-:Y:S02]  /*0230*/  STS [UR7+0x8], R2 ;  /* 0x00000802ff007988 */ /* 0x0005e40008000807 */
.L_x_1:
[----:B------:R-:W-:Y:S05]  /*0240*/  BSYNC B0 ;  /* 0x0000000000007941 */ /* 0x000fea0003800000 */
.L_x_0:
[----:B------:R-:W-:Y:S04]  /*0250*/  BSSY B0, `(.L_x_2) ;  /* 0x000000a000007945 */ /* 0x000fe80003800000 */
[----:B------:R-:W-:Y:S05]  /*0260*/  @P2 BRA `(.L_x_3) ;  /* 0x0000000000202947 */ /* 0x000fea0003800000 */
[----:B--2---:R-:W1:Y:S01]  /*0270*/  LDS R2, [UR7+0x34] ;  /* 0x00003407ff027984 */ /* 0x004e620008000800 */
[----:B------:R-:W-:Y:S02]  /*0280*/  IMAD.MOV.U32 R3, RZ, RZ, 0x3f000000 ;  /* 0x3f000000ff037424 */ /* 0x000fe400078e00ff */
[----:B------:R-:W-:Y:S01]  /*0290*/  @!P2 IMAD.MOV.U32 R5, RZ, RZ, 0x7f ;  /* 0x0000007fff05a424 */ /* 0x000fe200078e00ff */
[----:B------:R-:W2:Y:S02]  /*02a0*/  @!P2 LDS R8, [UR7+0x38] ;  /* 0x00003807ff08a984 */ /* 0x000ea40008000800 */
[----:B-1----:R-:W-:Y:S02]  /*02b0*/  LOP3.LUT R2, R2, 0xff000000, R3, 0xb8, !PT ;  /* 0xff00000002027812 */ /* 0x002fe400078eb803 */
[----:B--2---:R-:W-:-:S03]  /*02c0*/  @!P2 LOP3.LUT R3, R8, 0xff, R5, 0xb8, !PT ;  /* 0x000000ff0803a812 */ /* 0x004fc600078eb805 */
[----:B------:R1:W-:Y:S04]  /*02d0*/  STS [UR7+0x34], R2 ;  /* 0x00003402ff007988 */ /* 0x0003e80008000807 */
[----:B------:R1:W-:Y:S02]  /*02e0*/  @!P2 STS [UR7+0x38], R3 ;  /* 0x00003803ff00a988 */ /* 0x0003e40008000807 */
.L_x_3:
[----:B------:R-:W-:Y:S05]  /*02f0*/  BSYNC B0 ;  /* 0x0000000000007941 */ /* 0x000fea0003800000 */
.L_x_2:
[----:B------:R-:W-:Y:S04]  /*0300*/  BSSY B0, `(.L_x_4) ;  /* 0x000000e000007945 */ /* 0x000fe80003800000 */
[----:B------:R-:W-:Y:S05]  /*0310*/  @P2 BRA `(.L_x_5) ;  /* 0x0000000000302947 */ /* 0x000fea0003800000 */
[----:B-1----:R-:W1:Y:S01]  /*0320*/  LDS R3, [UR7+0x34] ;  /* 0x00003407ff037984 */ /* 0x002e620008000800 */
[----:B------:R-:W3:Y:S03]  /*0330*/  LDC.64 R10, c[0x0][0x238] ;  /* 0x00008e00ff0a7b82 */ /* 0x000ee60000000a00 */
[----:B--2---:R-:W2:Y:S01]  /*0340*/  LDS R2, [UR7+0x1c] ;  /* 0x00001c07ff027984 */ /* 0x004ea20008000800 */
[C---:B---3--:R-:W-:Y:S01]  /*0350*/  SHF.L.U64.HI R8, R10.reuse, 0x1, R11 ;  /* 0x000000010a087819 */ /* 0x048fe2000001020b */
[----:B------:R-:W-:-:S03]  /*0360*/  IMAD.SHL.U32 R5, R10, 0x2, RZ ;  /* 0x000000020a057824 */ /* 0x000fc600078e00ff */
[--C-:B------:R-:W-:Y:S02]  /*0370*/  SHF.R.U32.HI R7, RZ, 0x4, R8.reuse ;  /* 0x00000004ff077819 */ /* 0x100fe40000011608 */
[----:B------:R-:W-:-:S05]  /*0380*/  SHF.R.U64 R5, R5, 0x4, R8 ;  /* 0x0000000405057819 */ /* 0x000fca0000001208 */
[----:B------:R3:W-:Y:S01]  /*0390*/  STS [UR7+0xc], R5 ;  /* 0x00000c05ff007988 */ /* 0x0007e20008000807 */
[----:B-1----:R-:W-:Y:S02]  /*03a0*/  LOP3.LUT R3, R3, 0x7, RZ, 0xb8, !PT ;  /* 0x0000000703037812 */ /* 0x002fe400078eb8ff */
[----:B--2---:R-:W-:-:S03]  /*03b0*/  LOP3.LUT R2, R2, 0xf, R7, 0xb8, !PT ;  /* 0x0000000f02027812 */ /* 0x004fc600078eb807 */
[----:B------:R3:W-:Y:S04]  /*03c0*/  STS [UR7+0x34], R3 ;  /* 0x00003403ff007988 */ /* 0x0007e80008000807 */
[----:B------:R3:W-:Y:S02]  /*03d0*/  STS [UR7+0x1c], R2 ;  /* 0x00001c02ff007988 */ /* 0x0007e40008000807 */
.L_x_5:
[----:B------:R-:W-:Y:S05]  /*03e0*/  BSYNC B0 ;  /* 0x0000000000007941 */ /* 0x000fea0003800000 */
.L_x_4:
[----:B------:R-:W-:Y:S04]  /*03f0*/  BSSY B1, `(.L_x_6) ;  /* 0x000001b000017945 */ /* 0x000fe80003800000 */
[----:B------:R-:W-:Y:S01]  /*0400*/  BSSY B0, `(.L_x_7) ;  /* 0x0000016000007945 */ /* 0x000fe20003800000 */
[----:B------:R-:W-:-:S03]  /*0410*/  IMAD.MOV.U32 R13, RZ, RZ, RZ ;  /* 0x000000ffff0d7224 */ /* 0x000fc600078e00ff */
[----:B------:R-:W-:Y:S05]  /*0420*/  @P2 BRA `(.L_x_8) ;  /* 0x0000000000202947 */ /* 0x000fea0003800000 */
[----:B-123--:R-:W1:Y:S02]  /*0430*/  LDS R2, [UR7+0x34] ;  /* 0x00003407ff027984 */ /* 0x00ee640008000800 */
[----:B-1----:R-:W-:-:S05]  /*0440*/  LOP3.LUT R2, R2, 0x38, RZ, 0xb8, !PT ;  /* 0x0000003802027812 */ /* 0x002fca00078eb8ff */
[----:B------:R1:W-:Y:S01]  /*0450*/  STS [UR7+0x34], R2 ;  /* 0x00003402ff007988 */ /* 0x0003e20008000807 */
[----:B------:R-:W-:Y:S05]  /*0460*/  @P2 BRA `(.L_x_9) ;  /* 0x0000000000202947 */ /* 0x000fea0003800000 */
[----:B-1----:R-:W1:Y:S01]  /*0470*/  LDS R2, [UR7+0x8] ;  /* 0x00000807ff027984 */ /* 0x002e620008000800 */
[----:B------:R-:W-:-:S05]  /*0480*/  IMAD.MOV.U32 R3, RZ, RZ, 0x780 ;  /* 0x00000780ff037424 */ /* 0x000fca00078e00ff */
[----:B-1----:R-:W-:-:S05]  /*0490*/  LOP3.LUT R2, R2, 0x300, R3, 0xd8, !PT ;  /* 0x0000030002027812 */ /* 0x002fca00078ed803 */
[----:B------:R4:W-:Y:S02]  /*04a0*/  STS [UR7+0x8], R2 ;  /* 0x00000802ff007988 */ /* 0x0009e40008000807 */
.L_x_8:
[----:B------:R-:W-:Y:S05]  /*04b0*/  @P2 BRA `(.L_x_10) ;  /* 0x0000000000282947 */ /* 0x000fea0003800000 */
[----:B-1234-:R-:W1:Y:S02]  /*04c0*/  LDS R2, [UR7+0x8] ;  /* 0x00000807ff027984 */ /* 0x01ee640008000800 */
[----:B-1----:R-:W-:-:S05]  /*04d0*/  LOP3.LUT R2, R2, 0x1800, RZ, 0xb8, !PT ;  /* 0x0000180002027812 */ /* 0x002fca00078eb8ff */
[----:B------:R2:W-:Y:S02]  /*04e0*/  STS [UR7+0x8], R2 ;  /* 0x00000802ff007988 */ /* 0x0005e40008000807 */
.L_x_9:
[----:B------:R-:W-:Y:S05]  /*04f0*/  @P2 BREAK B0 ;  /* 0x0000000000002942 */ /* 0x000fea0003800000 */
[----:B------:R-:W-:Y:S05]  /*0500*/  @P2 BRA `(.L_x_11) ;  /* 0x0000000000242947 */ /* 0x000fea0003800000 */
[----:B------:R-:W3:Y:S01]  /*0510*/  LDS R3, [UR7+0x8] ;  /* 0x00000807ff037984 */ /* 0x000ee20008000800 */
[----:B-12---:R-:W-:-:S05]  /*0520*/  IMAD.MOV.U32 R2, RZ, RZ, 0x6000 ;  /* 0x00006000ff027424 */ /* 0x006fca00078e00ff */
[----:B---3--:R-:W-:-:S04]  /*0530*/  LOP3.LUT R2, R3, 0x6000, R2, 0xd8, !PT ;  /* 0x0000600003027812 */ /* 0x008fc800078ed802 */
[----:B------:R-:W-:-:S05]  /*0540*/  LOP3.LUT R2, R2, 0x400000, RZ, 0xb8, !PT ;  /* 0x0040000002027812 */ /* 0x000fca00078eb8ff */
[----:B------:R5:W-:Y:S02]  /*0550*/  STS [UR7+0x8], R2 ;  /* 0x00000802ff007988 */ /* 0x000be40008000807 */
.L_x_10:
[----:B------:R-:W-:Y:S05]  /*0560*/  BSYNC B0 ;  /* 0x0000000000007941 */ /* 0x000fea0003800000 */
.L_x_7:
[----:B-12345:R-:W1:Y:S02]  /*0570*/  @!P2 LDS R2, [UR7+0x8] ;  /* 0x00000807ff02a984 */ /* 0x03ee640008000800 */
[----:B-1----:R-:W-:-:S05]  /*0580*/  @!P2 LOP3.LUT R2, R2, 0x8000, RZ, 0xb8, !PT ;  /* 0x000080000202a812 */ /* 0x002fca00078eb8ff */
[----:B------:R3:W-:Y:S02]  /*0590*/  @!P2 STS [UR7+0x8], R2 ;  /* 0x00000802ff00a988 */ /* 0x0007e40008000807 */
.L_x_11:
[----:B------:R-:W-:Y:S05]  /*05a0*/  BSYNC B1 ;  /* 0x0000000000017941 */ /* 0x000fea0003800000 */
.L_x_6:
[----:B------:R-:W-:Y:S05]  /*05b0*/  WARPSYNC.ALL ;  /* 0x0000000000007948 */ /* 0x000fea0003800000 */
[----:B------:R-:W4:Y:S02]  /*05c0*/  LDC R5, c[0x0][0x22c] ;  /* 0x00008b00ff057b82 */ /* 0x000f240000000800 */
[----:B----4-:R-:W-:Y:S01]  /*05d0*/  VIADD R5, R5, 0xffffffff ;  /* 0xffffffff05057836 */ /* 0x010fe20000000000 */
[----:B------:R-:W-:Y:S06]  /*05e0*/  @P0 BRA `(.L_x_12) ;  /* 0x0000000000280947 */ /* 0x000fec0003800000 */
[----:B-123--:R-:W1:Y:S01]  /*05f0*/  S2R R2, SR_LANEID ;  /* 0x0000000000027919 */ /* 0x00ee620000000000 */
[----:B------:R-:W-:Y:S05]  /*0600*/  WARPSYNC.ALL ;  /* 0x0000000000007948 */ /* 0x000fea0003800000 */
[----:B-1----:R-:W-:-:S05]  /*0610*/  IMAD.SHL.U32 R7, R2, 0x4, RZ ;  /* 0x0000000402077824 */ /* 0x002fca00078e00ff */
[----:B------:R-:W1:Y:S01]  /*0620*/  LDS R9, [R7+UR7] ;  /* 0x0000000707097984 */ /* 0x000e620008000800 */
[----:B------:R-:W-:-:S05]  /*0630*/  IADD3 R2, P1, R7, UR20, RZ ;  /* 0x0000001407027c10 */ /* 0x000fca000ff3e0ff */
[----:B------:R-:W-:-:S05]  /*0640*/  IMAD.X R3, RZ, RZ, UR21, P1 ;  /* 0x00000015ff037e24 */ /* 0x000fca00088e06ff */
[----:B-1----:R4:W5:Y:S01]  /*0650*/  ATOMG.E.EXCH.STRONG.GPU PT, RZ, [R2], R9 ;  /* 0x0000000902ff73a8 */ /* 0x00296200041ee100 */
[----:B------:R-:W-:-:S04]  /*0660*/  DEPBAR {5,4,3,2,1,0} ;  /* 0x0000003f0000791a */ /* 0x000fc80000000000 */
[----:B------:R4:W-:Y:S01]  /*0670*/  UTMACCTL.IV [UR20] ;  /* 0x00000000140079b9 */ /* 0x0009e20008000000 */
[----:B------:R-:W-:Y:S01]  /*0680*/  NOP ;  /* 0x0000000000007918 */ /* 0x000fe20000000000 */
.L_x_12:
[----:B------:R-:W-:Y:S05]  /*0690*/  @P0 BRA `(.L_x_13) ;  /* 0x00000000000c0947 */ /* 0x000fea0003800000 */
[----:B------:R0:W-:Y:S01]  /*06a0*/  UTMACMDFLUSH ;  /* 0x00000000000079b7 */ /* 0x0001e20000000000 */
[----:B------:R-:W-:Y:S05]  /*06b0*/  @P0 BRA `(.L_x_13) ;  /* 0x0000000000040947 */ /* 0x000fea0003800000 */
[----:B------:R-:W-:-:S04]  /*06c0*/  DEPBAR.LE SB0, 0x0 ;  /* 0x000080000000791a */ /* 0x000fc80000000000 */
.L_x_13:
[----:B------:R-:W-:Y:S05]  /*06d0*/  WARPSYNC.ALL ;  /* 0x0000000000007948 */ /* 0x000fea0003800000 */
[----:B-----5:R-:W-:Y:S06]  /*06e0*/  BAR.SYNC.DEFER_BLOCKING 0x0 ;  /* 0x0000000000007b1d */ /* 0x020fec0000010000 */
[----:B------:R-:W-:Y:S02]  /*06f0*/  BSSY B1, `(.L_x_14) ;  /* 0x000000b000017945 */ /* 0x000fe40003800000 */
[----:B------:R-:W-:Y:S06]  /*0700*/  BAR.SYNC.DEFER_BLOCKING 0x0 ;  /* 0x0000000000007b1d */ /* 0x000fec0000010000 */
[----:B------:R5:W-:Y:S01]  /*0710*/  @!P0 STS [R12], RZ ;  /* 0x000000ff0c008388 */ /* 0x000be20000000800 */
[----:B------:R-:W-:Y:S01]  /*0720*/  NOP ;  /* 0x0000000000007918 */ /* 0x000fe20000000000 */
[----:B------:R-:W-:Y:S05]  /*0730*/  @P2 BRA `(.L_x_15) ;  /* 0x0000000000182947 */ /* 0x000fea0003800000 */
[----:B-1234-:R-:W1:Y:S01]  /*0740*/  LDS R2, [UR7+0x8] ;  /* 0x00000807ff027984 */ /* 0x01ee620008000800 */
[----:B------:R-:W2:Y:S01]  /*0750*/  LDC.64 R8, c[0x0][0x218] ;  /* 0x00008600ff087b82 */ /* 0x000ea20000000a00 */
[----:B------:R-:W-:Y:S02]  /*0760*/  IMAD.MOV.U32 R3, RZ, RZ, 0x70 ;  /* 0x00000070ff037424 */ /* 0x000fe400078e00ff */
[----:B--2---:R2:W-:Y:S03]  /*0770*/  STS.64 [UR7], R8 ;  /* 0x00000008ff007988 */ /* 0x0045e60008000a07 */
[----:B-1----:R-:W-:-:S05]  /*0780*/  LOP3.LUT R2, R2, 0x10, R3, 0xd8, !PT ;  /* 0x0000001002027812 */ /* 0x002fca00078ed803 */
[----:B------:R2:W-:Y:S02]  /*0790*/  STS [UR7+0x8], R2 ;  /* 0x00000802ff007988 */ /* 0x0005e40008000807 */
.L_x_15:
[----:B----4-:R-:W-:Y:S05]  /*07a0*/  BSYNC B1 ;  /* 0x0000000000017941 */ /* 0x010fea0003800000 */
.L_x_14:
[----:B------:R-:W-:Y:S04]  /*07b0*/  BSSY B1, `(.L_x_16) ;  /* 0x000000a000017945 */ /* 0x000fe80003800000 */
[----:B------:R-:W-:Y:S05]  /*07c0*/  @P2 BRA `(.L_x_17) ;  /* 0x0000000000202947 */ /* 0x000fea0003800000 */
[----:B-123--:R-:W1:Y:S01]  /*07d0*/  LDS R2, [UR7+0x34] ;  /* 0x00003407ff027984 */ /* 0x00ee620008000800 */
[----:B------:R-:W-:Y:S02]  /*07e0*/  IMAD.MOV.U32 R7, RZ, RZ, 0x3f000000 ;  /* 0x3f000000ff077424 */ /* 0x000fe400078e00ff */
[----:B------:R-:W-:Y:S01]  /*07f0*/  @!P2 IMAD.MOV.U32 R3, RZ, RZ, 0x3f ;  /* 0x0000003fff03a424 */ /* 0x000fe200078e00ff */
[----:B------:R-:W2:Y:S02]  /*0800*/  @!P2 LDS R8, [UR7+0x38] ;  /* 0x00003807ff08a984 */ /* 0x000ea40008000800 */
[----:B-1----:R-:W-:Y:S02]  /*0810*/  LOP3.LUT R2, R2, 0xff000000, R7, 0xb8, !PT ;  /* 0xff00000002027812 */ /* 0x002fe400078eb807 */
[----:B--2---:R-:W-:-:S03]  /*0820*/  @!P2 LOP3.LUT R3, R8, 0xff, R3, 0xb8, !PT ;  /* 0x000000ff0803a812 */ /* 0x004fc600078eb803 */
[----:B------:R4:W-:Y:S04]  /*0830*/  STS [UR7+0x34], R2 ;  /* 0x00003402ff007988 */ /* 0x0009e80008000807 */
[----:B------:R4:W-:Y:S02]  /*0840*/  @!P2 STS [UR7+0x38], R3 ;  /* 0x00003803ff00a988 */ /* 0x0009e40008000807 */
.L_x_17:
[----:B------:R-:W-:Y:S05]  /*0850*/  BSYNC B1 ;  /* 0x0000000000017941 */ /* 0x000fea0003800000 */
.L_x_16:
[----:B------:R-:W-:Y:S04]  /*0860*/  BSSY B1, `(.L_x_18) ;  /* 0x0000004000017945 */ /* 0x000fe80003800000 */
[----:B------:R-:W-:Y:S05]  /*0870*/  @P2 BRA `(.L_x_19) ;  /* 0x0000000000082947 */ /* 0x000fea0003800000 */
[----:B------:R1:W-:Y:S04]  /*0880*/  STS [UR7+0x24], R14 ;  /* 0x0000240eff007988 */ /* 0x0003e80008000807 */
[----:B------:R1:W-:Y:S02]  /*0890*/  STS [UR7+0x20], R5 ;  /* 0x00002005ff007988 */ /* 0x0003e40008000807 */
.L_x_19:
[----:B------:R-:W-:Y:S05]  /*08a0*/  BSYNC B1 ;  /* 0x0000000000017941 */ /* 0x000fea0003800000 */
.L_x_18:
[----:B------:R-:W-:Y:S04]  /*08b0*/  BSSY B1, `(.L_x_20) ;  /* 0x000000e000017945 */ /* 0x000fe80003800000 */
[----:B------:R-:W-:Y:S05]  /*08c0*/  @P2 BRA `(.L_x_21) ;  /* 0x0000000000302947 */ /* 0x000fea0003800000 */
[----:B----4-:R-:W4:Y:S01]  /*08d0*/  LDS R3, [UR7+0x34] ;  /* 0x00003407ff037984 */ /* 0x010f220008000800 */
[----:B------:R-:W4:Y:S03]  /*08e0*/  LDC.64 R10, c[0x0][0x240] ;  /* 0x00009000ff0a7b82 */ /* 0x000f260000000a00 */
[----:B-123--:R-:W1:Y:S01]  /*08f0*/  LDS R2, [UR7+0x1c] ;  /* 0x00001c07ff027984 */ /* 0x00ee620008000800 */
[C---:B----4-:R-:W-:Y:S01]  /*0900*/  SHF.L.U64.HI R8, R10.reuse, 0x1, R11 ;  /* 0x000000010a087819 */ /* 0x050fe2000001020b */
[----:B------:R-:W-:-:S03]  /*0910*/  IMAD.SHL.U32 R7, R10, 0x2, RZ ;  /* 0x000000020a077824 */ /* 0x000fc600078e00ff */
[--C-:B------:R-:W-:Y:S02]  /*0920*/  SHF.R.U32.HI R9, RZ, 0x4, R8.reuse ;  /* 0x00000004ff097819 */ /* 0x100fe40000011608 */
[----:B------:R-:W-:-:S05]  /*0930*/  SHF.R.U64 R7, R7, 0x4, R8 ;  /* 0x0000000407077819 */ /* 0x000fca0000001208 */
[----:B------:R2:W-:Y:S01]  /*0940*/  STS [UR7+0xc], R7 ;  /* 0x00000c07ff007988 */ /* 0x0005e20008000807 */
[----:B------:R-:W-:Y:S02]  /*0950*/  LOP3.LUT R3, R3, 0x7, RZ, 0xb8, !PT ;  /* 0x0000000703037812 */ /* 0x000fe400078eb8ff */
[----:B-1----:R-:W-:-:S03]  /*0960*/  LOP3.LUT R2, R2, 0xf, R9, 0xb8, !PT ;  /* 0x0000000f02027812 */ /* 0x002fc600078eb809 */
[----:B------:R2:W-:Y:S04]  /*0970*/  STS [UR7+0x34], R3 ;  /* 0x00003403ff007988 */ /* 0x0005e80008000807 */
[----:B------:R2:W-:Y:S02]  /*0980*/  STS [UR7+0x1c], R2 ;  /* 0x00001c02ff007988 */ /* 0x0005e40008000807 */
.L_x_21:
[----:B------:R-:W-:Y:S05]  /*0990*/  BSYNC B1 ;  /* 0x0000000000017941 */ /* 0x000fea0003800000 */
.L_x_20:
[----:B------:R-:W-:Y:S04]  /*09a0*/  BSSY B2, `(.L_x_22) ;  /* 0x000001a000027945 */ /* 0x000fe80003800000 */
[----:B------:R-:W-:Y:S04]  /*09b0*/  BSSY B1, `(.L_x_23) ;  /* 0x0000015000017945 */ /* 0x000fe80003800000 */
[----:B------:R-:W-:Y:S05]  /*09c0*/  @P2 BRA `(.L_x_24) ;  /* 0x0000000000202947 */ /* 0x000fea0003800000 */
[----:B-1234-:R-:W1:Y:S02]  /*09d0*/  LDS R2, [UR7+0x34] ;  /* 0x00003407ff027984 */ /* 0x01ee640008000800 */
[----:B-1----:R-:W-:-:S05]  /*09e0*/  LOP3.LUT R2, R2, 0x38, RZ, 0xb8, !PT ;  /* 0x0000003802027812 */ /* 0x002fca00078eb8ff */
[----:B------:R1:W-:Y:S01]  /*09f0*/  STS [UR7+0x34], R2 ;  /* 0x00003402ff007988 */ /* 0x0003e20008000807 */
[----:B------:R-:W-:Y:S05]  /*0a00*/  @P2 BRA `(.L_x_25) ;  /* 0x0000000000202947 */ /* 0x000fea0003800000 */
[----:B-1----:R-:W1:Y:S01]  /*0a10*/  LDS R2, [UR7+0x8] ;  /* 0x00000807ff027984 */ /* 0x002e620008000800 */
[----:B------:R-:W-:-:S05]  /*0a20*/  IMAD.MOV.U32 R3, RZ, RZ, 0x780 ;  /* 0x00000780ff037424 */ /* 0x000fca00078e00ff */
[----:B-1----:R-:W-:-:S05]  /*0a30*/  LOP3.LUT R2, R2, 0x300, R3, 0xd8, !PT ;  /* 0x0000030002027812 */ /* 0x002fca00078ed803 */
[----:B------:R1:W-:Y:S02]  /*0a40*/  STS [UR7+0x8], R2 ;  /* 0x00000802ff007988 */ /* 0x0003e40008000807 */
.L_x_24:
[----:B------:R-:W-:Y:S05]  /*0a50*/  @P2 BRA `(.L_x_26) ;  /* 0x0000000000282947 */ /* 0x000fea0003800000 */
[----:B-1234-:R-:W1:Y:S02]  /*0a60*/  LDS R2, [UR7+0x8] ;  /* 0x00000807ff027984 */ /* 0x01ee640008000800 */
[----:B-1----:R-:W-:-:S05]  /*0a70*/  LOP3.LUT R2, R2, 0x1800, RZ, 0xb8, !PT ;  /* 0x0000180002027812 */ /* 0x002fca00078eb8ff */
[----:B------:R2:W-:Y:S02]  /*0a80*/  STS [UR7+0x8], R2 ;  /* 0x00000802ff007988 */ /* 0x0005e40008000807 */
.L_x_25:
[----:B------:R-:W-:Y:S05]  /*0a90*/  @P2 BREAK B1 ;  /* 0x0000000000012942 */ /* 0x000fea0003800000 */
[----:B------:R-:W-:Y:S05]  /*0aa0*/  @P2 BRA `(.L_x_27) ;  /* 0x0000000000242947 */ /* 0x000fea0003800000 */
[----:B-12---:R-:W1:Y:S01]  /*0ab0*/  LDS R2, [UR7+0x8] ;  /* 0x00000807ff027984 */ /* 0x006e620008000800 */
[----:B------:R-:W-:-:S05]  /*0ac0*/  IMAD.MOV.U32 R3, RZ, RZ, 0x6000 ;  /* 0x00006000ff037424 */ /* 0x000fca00078e00ff */
[----:B-1----:R-:W-:-:S04]  /*0ad0*/  LOP3.LUT R2, R2, 0x6000, R3, 0xd8, !PT ;  /* 0x0000600002027812 */ /* 0x002fc800078ed803 */
[----:B------:R-:W-:-:S05]  /*0ae0*/  LOP3.LUT R2, R2, 0x400000, RZ, 0xb8, !PT ;  /* 0x0040000002027812 */ /* 0x000fca00078eb8ff */
[----:B------:R1:W-:Y:S02]  /*0af0*/  STS [UR7+0x8], R2 ;  /* 0x00000802ff007988 */ /* 0x0003e40008000807 */
.L_x_26:
[----:B------:R-:W-:Y:S05]  /*0b00*/  BSYNC B1 ;  /* 0x0000000000017941 */ /* 0x000fea0003800000 */
.L_x_23:
[----:B-1234-:R-:W1:Y:S02]  /*0b10*/  @!P2 LDS R2, [UR7+0x8] ;  /* 0x00000807ff02a984 */ /* 0x01ee640008000800 */
[----:B-1----:R-:W-:-:S05]  /*0b20*/  @!P2 LOP3.LUT R2, R2, 0x8000, RZ, 0xb8, !PT ;  /* 0x000080000202a812 */ /* 0x002fca00078eb8ff */
[----:B------:R3:W-:Y:S02]  /*0b30*/  @!P2 STS [UR7+0x8], R2 ;  /* 0x00000802ff00a988 */ /* 0x0007e40008000807 */
.L_x_27:
[----:B------:R-:W-:Y:S05]  /*0b40*/  BSYNC B2 ;  /* 0x0000000000027941 */ /* 0x000fea0003800000 */
.L_x_22:
[----:B------:R-:W-:Y:S05]  /*0b50*/  WARPSYNC.ALL ;  /* 0x0000000000007948 */ /* 0x000fea0003800000 */
[----:B------:R-:W-:-:S04]  /*0b60*/  UIADD3 UR23, UR4, 0x80, URZ ;  /* 0x0000008004177890 */ /* 0x000fc8000fffe03f */
[----:B------:R-:W-:-:S04]  /*0b70*/  UIADD3 UR22, UP0, UR23, UR24, URZ ;  /* 0x0000001817167290 */ /* 0x000fc8000ff1e03f */
[----:B------:R-:W-:Y:S01]  /*0b80*/  ULEA.HI.X.SX32 UR23, UR23, UR25, 0x1, UP0 ;  /* 0x0000001917177291 */ /* 0x000fe200080f0e3f */
[----:B------:R-:W-:Y:S11]  /*0b90*/  @P0 BRA `(.L_x_28) ;  /* 0x0000000000280947 */ /* 0x000ff60003800000 */
[----:B-123--:R-:W1:Y:S01]  /*0ba0*/  S2R R2, SR_LANEID ;  /* 0x0000000000027919 */ /* 0x00ee620000000000 */
[----:B------:R-:W-:Y:S05]  /*0bb0*/  WARPSYNC.ALL ;  /* 0x0000000000007948 */ /* 0x000fea0003800000 */
[----:B-1----:R-:W-:-:S05]  /*0bc0*/  IMAD.SHL.U32 R8, R2, 0x4, RZ ;  /* 0x0000000402087824 */ /* 0x002fca00078e00ff */
[----:B------:R-:W1:Y:S01]  /*0bd0*/  LDS R7, [R8+UR7] ;  /* 0x0000000708077984 */ /* 0x000e620008000800 */
[----:B------:R-:W-:-:S05]  /*0be0*/  IADD3 R2, P1, R8, UR22, RZ ;  /* 0x0000001608027c10 */ /* 0x000fca000ff3e0ff */
[----:B------:R-:W-:-:S05]  /*0bf0*/  IMAD.X R3, RZ, RZ, UR23, P1 ;  /* 0x00000017ff037e24 */ /* 0x000fca00088e06ff */
[----:B-1----:R4:W2:Y:S01]  /*0c00*/  ATOMG.E.EXCH.STRONG.GPU PT, RZ, [R2], R7 ;  /* 0x0000000702ff73a8 */ /* 0x0028a200041ee100 */
[----:B------:R-:W-:-:S04]  /*0c10*/  DEPBAR {5,4,3,2,1,0} ;  /* 0x0000003f0000791a */ /* 0x000fc80000000000 */
[----:B------:R4:W-:Y:S01]  /*0c20*/  UTMACCTL.IV [UR22] ;  /* 0x00000000160079b9 */ /* 0x0009e20008000000 */
[----:B------:R-:W-:Y:S01]  /*0c30*/  NOP ;  /* 0x0000000000007918 */ /* 0x000fe20000000000 */
.L_x_28:
[----:B------:R-:W-:Y:S05]  /*0c40*/  @P0 BRA `(.L_x_29) ;  /* 0x00000000000c0947 */ /* 0x000fea0003800000 */
[----:B------:R0:W-:Y:S01]  /*0c50*/  UTMACMDFLUSH ;  /* 0x00000000000079b7 */ /* 0x0001e20000000000 */
[----:B------:R-:W-:Y:S05]  /*0c60*/  @P0 BRA `(.L_x_29) ;  /* 0x0000000000040947 */ /* 0x000fea0003800000 */
[----:B------:R-:W-:-:S04]  /*0c70*/  DEPBAR.LE SB0, 0x0 ;  /* 0x000080000000791a */ /* 0x000fc80000000000 */
.L_x_29:
[----:B------:R-:W-:Y:S05]  /*0c80*/  WARPSYNC.ALL ;  /* 0x0000000000007948 */ /* 0x000fea0003800000 */
[----:B--2---:R-:W-:Y:S06]  /*0c90*/  BAR.SYNC.DEFER_BLOCKING 0x0 ;  /* 0x0000000000007b1d */ /* 0x004fec0000010000 */
[----:B------:R-:W-:Y:S02]  /*0ca0*/  BSSY B2, `(.L_x_30) ;  /* 0x000000b000027945 */ /* 0x000fe40003800000 */
[----:B------:R-:W-:Y:S06]  /*0cb0*/  BAR.SYNC.DEFER_BLOCKING 0x0 ;  /* 0x0000000000007b1d */ /* 0x000fec0000010000 */
[----:B------:R2:W-:Y:S01]  /*0cc0*/  @!P0 STS [R12], RZ ;  /* 0x000000ff0c008388 */ /* 0x0005e20000000800 */
[----:B------:R-:W-:Y:S01]  /*0cd0*/  NOP ;  /* 0x0000000000007918 */ /* 0x000fe20000000000 */
[----:B------:R-:W-:Y:S05]  /*0ce0*/  @P2 BRA `(.L_x_31) ;  /* 0x0000000000182947 */ /* 0x000fea0003800000 */
[----:B-1-34-:R-:W1:Y:S01]  /*0cf0*/  LDS R2, [UR7+0x8] ;  /* 0x00000807ff027984 */ /* 0x01ae620008000800 */
[----:B------:R-:W3:Y:S01]  /*0d00*/  LDC.64 R8, c[0x0][0x220] ;  /* 0x00008800ff087b82 */ /* 0x000ee20000000a00 */
[----:B------:R-:W-:Y:S02]  /*0d10*/  IMAD.MOV.U32 R3, RZ, RZ, 0x70 ;  /* 0x00000070ff037424 */ /* 0x000fe400078e00ff */
[----:B---3--:R3:W-:Y:S03]  /*0d20*/  STS.64 [UR7], R8 ;  /* 0x00000008ff007988 */ /* 0x0087e60008000a07 */
[----:B-1----:R-:W-:-:S05]  /*0d30*/  LOP3.LUT R2, R2, 0x10, R3, 0xd8, !PT ;  /* 0x0000001002027812 */ /* 0x002fca00078ed803 */
[----:B------:R3:W-:Y:S02]  /*0d40*/  STS [UR7+0x8], R2 ;  /* 0x00000802ff007988 */ /* 0x0007e40008000807 */
.L_x_31:
[----:B----4-:R-:W-:Y:S05]  /*0d50*/  BSYNC B2 ;  /* 0x0000000000027941 */ /* 0x010fea0003800000 */
.L_x_30:
[----:B------:R-:W-:Y:S04]  /*0d60*/  BSSY B3, `(.L_x_32) ;  /* 0x0000011000037945 */ /* 0x000fe80003800000 */
[----:B------:R-:W-:Y:S04]  /*0d70*/  BSSY B2, `(.L_x_33) ;  /* 0x000000e000027945 */ /* 0x000fe80003800000 */
[----:B------:R-:W-:Y:S05]  /*0d80*/  @P2 BRA `(.L_x_34) ;  /* 0x0000000000242947 */ /* 0x000fea0003800000 */
[----:B-1-3--:R-:W1:Y:S01]  /*0d90*/  LDS R2, [UR7+0x34] ;  /* 0x00003407ff027984 */ /* 0x00ae620008000800 */
[----:B------:R-:W-:-:S05]  /*0da0*/  IMAD.MOV.U32 R3, RZ, RZ, 0x3f000000 ;  /* 0x3f000000ff037424 */ /* 0x000fca00078e00ff */
[----:B-1----:R-:W-:-:S05]  /*0db0*/  LOP3.LUT R2, R2, 0xff000000, R3, 0xb8, !PT ;  /* 0xff00000002027812 */ /* 0x002fca00078eb803 */
[----:B------:R1:W-:Y:S01]  /*0dc0*/  STS [UR7+0x34], R2 ;  /* 0x00003402ff007988 */ /* 0x0003e20008000807 */
[----:B------:R-:W-:Y:S05]  /*0dd0*/  @P2 BRA `(.L_x_35) ;  /* 0x00000000001c2947 */ /* 0x000fea0003800000 */
[----:B-1----:R-:W1:Y:S01]  /*0de0*/  LDS R2, [UR7+0x38] ;  /* 0x00003807ff027984 */ /* 0x002e620008000800 */
[----:B------:R-:W-:-:S05]  /*0df0*/  IMAD.MOV.U32 R3, RZ, RZ, 0x7f ;  /* 0x0000007fff037424 */ /* 0x000fca00078e00ff */
[----:B-1----:R-:W-:-:S05]  /*0e00*/  LOP3.LUT R2, R2, 0xff, R3, 0xb8, !PT ;  /* 0x000000ff02027812 */ /* 0x002fca00078eb803 */
[----:B------:R4:W-:Y:S02]  /*0e10*/  STS [UR7+0x38], R2 ;  /* 0x00003802ff007988 */ /* 0x0009e40008000807 */
.L_x_34:
[----:B------:R-:W-:Y:S05]  /*0e20*/  @P2 BREAK B2 ;  /* 0x0000000000022942 */ /* 0x000fea0003800000 */
[----:B------:R-:W-:Y:S05]  /*0e30*/  @P2 BRA `(.L_x_36) ;  /* 0x00000000000c2947 */ /* 0x000fea0003800000 */
[----:B------:R1:W-:Y:S02]  /*0e40*/  STS [UR7+0x20], R5 ;  /* 0x00002005ff007988 */ /* 0x0003e40008000807 */
.L_x_35:
[----:B------:R-:W-:Y:S05]  /*0e50*/  BSYNC B2 ;  /* 0x0000000000027941 */ /* 0x000fea0003800000 */
.L_x_33:
[----:B------:R1:W-:Y:S02]  /*0e60*/  @!P2 STS [UR7+0x24], R4 ;  /* 0x00002404ff00a988 */ /* 0x0003e40008000807 */
.L_x_36:
[----:B------:R-:W-:Y:S05]  /*0e70*/  BSYNC B3 ;  /* 0x0000000000037941 */ /* 0x000fea0003800000 */
.L_x_32:
[----:B------:R-:W-:Y:S05]  /*0e80*/  WARPSYNC.ALL ;  /* 0x0000000000007948 */ /* 0x000fea0003800000 */
[----:B------:R-:W-:Y:S04]  /*0e90*/  BSSY B3, `(.L_x_37) ;  /* 0x000000e000037945 */ /* 0x000fe80003800000 */
[----:B------:R-:W-:Y:S05]  /*0ea0*/  @P2 BRA `(.L_x_38) ;  /* 0x0000000000302947 */ /* 0x000fea0003800000 */
[----:B------:R-:W5:Y:S01]  /*0eb0*/  LDS R3, [UR7+0x34] ;  /* 0x00003407ff037984 */ /* 0x000f620008000800 */
[----:B-1----:R-:W1:Y:S03]  /*0ec0*/  LDC.64 R4, c[0x0][0x248] ;  /* 0x00009200ff047b82 */ /* 0x002e660000000a00 */
[----:B---34-:R-:W3:Y:S01]  /*0ed0*/  LDS R2, [UR7+0x1c] ;  /* 0x00001c07ff027984 */ /* 0x018ee20008000800 */
[C---:B-1----:R-:W-:Y:S01]  /*0ee0*/  SHF.L.U64.HI R5, R4.reuse, 0x1, R5 ;  /* 0x0000000104057819 */ /* 0x042fe20000010205 */
[----:B------:R-:W-:-:S03]  /*0ef0*/  IMAD.SHL.U32 R4, R4, 0x2, RZ ;  /* 0x0000000204047824 */ /* 0x000fc600078e00ff */
[--C-:B------:R-:W-:Y:S02]  /*0f00*/  SHF.R.U32.HI R7, RZ, 0x4, R5.reuse ;  /* 0x00000004ff077819 */ /* 0x100fe40000011605 */
[----:B------:R-:W-:-:S05]  /*0f10*/  SHF.R.U64 R4, R4, 0x4, R5 ;  /* 0x0000000404047819 */ /* 0x000fca0000001205 */
[----:B------:R1:W-:Y:S01]  /*0f20*/  STS [UR7+0xc], R4 ;  /* 0x00000c04ff007988 */ /* 0x0003e20008000807 */
[----:B-----5:R-:W-:Y:S02]  /*0f30*/  LOP3.LUT R3, R3, 0x7, RZ, 0xb8, !PT ;  /* 0x0000000703037812 */ /* 0x020fe400078eb8ff */
[----:B---3--:R-:W-:-:S03]  /*0f40*/  LOP3.LUT R2, R2, 0xf, R7, 0xb8, !PT ;  /* 0x0000000f02027812 */ /* 0x008fc600078eb807 */
[----:B------:R1:W-:Y:S04]  /*0f50*/  STS [UR7+0x34], R3 ;  /* 0x00003403ff007988 */ /* 0x0003e80008000807 */
[----:B------:R1:W-:Y:S02]  /*0f60*/  STS [UR7+0x1c], R2 ;  /* 0x00001c02ff007988 */ /* 0x0003e40008000807 */
.L_x_38:
[----:B------:R-:W-:Y:S05]  /*0f70*/  BSYNC B3 ;  /* 0x0000000000037941 */ /* 0x000fea0003800000 */
.L_x_37:
[----:B------:R-:W-:Y:S04]  /*0f80*/  BSSY B3, `(.L_x_39) ;  /* 0x000001a000037945 */ /* 0x000fe80003800000 */
[----:B------:R-:W-:Y:S04]  /*0f90*/  BSSY B4, `(.L_x_40) ;  /* 0x0000015000047945 */ /* 0x000fe80003800000 */
[----:B------:R-:W-:Y:S05]  /*0fa0*/  @P2 BRA `(.L_x_41) ;  /* 0x0000000000202947 */ /* 0x000fea0003800000 */
[----:B-1-34-:R-:W1:Y:S02]  /*0fb0*/  LDS R2, [UR7+0x34] ;  /* 0x00003407ff027984 */ /* 0x01ae640008000800 */
[----:B-1----:R-:W-:-:S05]  /*0fc0*/  LOP3.LUT R2, R2, 0x38, RZ, 0xb8, !PT ;  /* 0x0000003802027812 */ /* 0x002fca00078eb8ff */
[----:B------:R1:W-:Y:S01]  /*0fd0*/  STS [UR7+0x34], R2 ;  /* 0x00003402ff007988 */ /* 0x0003e20008000807 */
[----:B------:R-:W-:Y:S05]  /*0fe0*/  @P2 BRA `(.L_x_42) ;  /* 0x0000000000202947 */ /* 0x000fea0003800000 */
[----:B-1----:R-:W1:Y:S01]  /*0ff0*/  LDS R2, [UR7+0x8] ;  /* 0x00000807ff027984 */ /* 0x002e620008000800 */
[----:B------:R-:W-:-:S05]  /*1000*/  IMAD.MOV.U32 R3, RZ, RZ, 0x780 ;  /* 0x00000780ff037424 */ /* 0x000fca00078e00ff */
[----:B-1----:R-:W-:-:S05]  /*1010*/  LOP3.LUT R2, R2, 0x300, R3, 0xd8, !PT ;  /* 0x0000030002027812 */ /* 0x002fca00078ed803 */
[----:B------:R1:W-:Y:S02]  /*1020*/  STS [UR7+0x8], R2 ;  /* 0x00000802ff007988 */ /* 0x0003e40008000807 */
.L_x_41:
[----:B------:R-:W-:Y:S05]  /*1030*/  @P2 BRA `(.L_x_43) ;  /* 0x0000000000282947 */ /* 0x000fea0003800000 */
[----:B-1-34-:R-:W1:Y:S02]  /*1040*/  LDS R2, [UR7+0x8] ;  /* 0x00000807ff027984 */ /* 0x01ae640008000800 */
[----:B-1----:R-:W-:-:S05]  /*1050*/  LOP3.LUT R2, R2, 0x1800, RZ, 0xb8, !PT ;  /* 0x0000180002027812 */ /* 0x002fca00078eb8ff */
[----:B------:R3:W-:Y:S02]  /*1060*/  STS [UR7+0x8], R2 ;  /* 0x00000802ff007988 */ /* 0x0007e40008000807 */
.L_x_42:
[----:B------:R-:W-:Y:S05]  /*1070*/  @P2 BREAK B4 ;  /* 0x0000000000042942 */ /* 0x000fea0003800000 */
[----:B------:R-:W-:Y:S05]  /*1080*/  @P2 BRA `(.L_x_44) ;  /* 0x0000000000242947 */ /* 0x000fea0003800000 */
[----:B-1-3--:R-:W1:Y:S01]  /*1090*/  LDS R2, [UR7+0x8] ;  /* 0x00000807ff027984 */ /* 0x00ae620008000800 */
[----:B------:R-:W-:-:S05]  /*10a0*/  IMAD.MOV.U32 R3, RZ, RZ, 0x6000 ;  /* 0x00006000ff037424 */ /* 0x000fca00078e00ff */
[----:B-1----:R-:W-:-:S04]  /*10b0*/  LOP3.LUT R2, R2, 0x6000, R3, 0xd8, !PT ;  /* 0x0000600002027812 */ /* 0x002fc800078ed803 */
[----:B------:R-:W-:-:S05]  /*10c0*/  LOP3.LUT R2, R2, 0x400000, RZ, 0xb8, !PT ;  /* 0x0040000002027812 */ /* 0x000fca00078eb8ff */
[----:B------:R1:W-:Y:S02]  /*10d0*/  STS [UR7+0x8], R2 ;  /* 0x00000802ff007988 */ /* 0x0003e40008000807 */
.L_x_43:
[----:B------:R-:W-:Y:S05]  /*10e0*/  BSYNC B4 ;  /* 0x0000000000047941 */ /* 0x000fea0003800000 */
.L_x_40:
[----:B-1-34-:R-:W1:Y:S02]  /*10f0*/  @!P2 LDS R2, [UR7+0x8] ;  /* 0x00000807ff02a984 */ /* 0x01ae640008000800 */
[----:B-1----:R-:W-:-:S05]  /*1100*/  @!P2 LOP3.LUT R2, R2, 0x8000, RZ, 0xb8, !PT ;  /* 0x000080000202a812 */ /* 0x002fca00078eb8ff */
[----:B------:R4:W-:Y:S02]  /*1110*/  @!P2 STS [UR7+0x8], R2 ;  /* 0x00000802ff00a988 */ /* 0x0009e40008000807 */
.L_x_44:
[----:B------:R-:W-:Y:S05]  /*1120*/  BSYNC B3 ;  /* 0x0000000000037941 */ /* 0x000fea0003800000 */
.L_x_39:
[----:B------:R-:W-:Y:S05]  /*1130*/  WARPSYNC.ALL ;  /* 0x0000000000007948 */ /* 0x000fea0003800000 */
[----:B------:R-:W-:Y:S01]  /*1140*/  UIADD3 UR4, UR4, 0x100, URZ ;  /* 0x0000010004047890 */ /* 0x000fe2000fffe03f */
[----:B------:R-:W-:Y:S01]  /*1150*/  ISETP.GE.AND P1, PT, R15, 0x1, PT ;  /* 0x000000010f00780c */ /* 0x000fe20003f26270 */
[----:B------:R-:W-:Y:S01]  /*1160*/  IMAD.MOV.U32 R24, RZ, RZ, RZ ;  /* 0x000000ffff187224 */ /* 0x000fe200078e00ff */
[----:B------:R-:W-:Y:S01]  /*1170*/  SHF.R.U32.HI R7, RZ, 0x5, R0 ;  /* 0x00000005ff077819 */ /* 0x000fe20000011600 */
[----:B------:R-:W-:-:S04]  /*1180*/  UIADD3 UR24, UP0, UR4, UR24, URZ ;  /* 0x0000001804187290 */ /* 0x000fc8000ff1e03f */
[----:B------:R-:W-:Y:S01]  /*1190*/  ULEA.HI.X.SX32 UR25, UR4, UR25, 0x1, UP0 ;  /* 0x0000001904197291 */ /* 0x000fe200080f0e3f */
[----:B------:R-:W-:Y:S11]  /*11a0*/  @P0 BRA `(.L_x_45) ;  /* 0x0000000000280947 */ /* 0x000ff60003800000 */
[----:B-1-34-:R-:W1:Y:S01]  /*11b0*/  S2R R2, SR_LANEID ;  /* 0x0000000000027919 */ /* 0x01ae620000000000 */
[----:B------:R-:W-:Y:S05]  /*11c0*/  WARPSYNC.ALL ;  /* 0x0000000000007948 */ /* 0x000fea0003800000 */
[----:B-1----:R-:W-:-:S05]  /*11d0*/  IMAD.SHL.U32 R4, R2, 0x4, RZ ;  /* 0x0000000402047824 */ /* 0x002fca00078e00ff */
[----:B------:R-:W1:Y:S01]  /*11e0*/  LDS R5, [R4+UR7] ;  /* 0x0000000704057984 */ /* 0x000e620008000800 */
[----:B------:R-:W-:-:S05]  /*11f0*/  IADD3 R2, P3, R4, UR24, RZ ;  /* 0x0000001804027c10 */ /* 0x000fca000ff7e0ff */
[----:B------:R-:W-:-:S05]  /*1200*/  IMAD.X R3, RZ, RZ, UR25, P3 ;  /* 0x00000019ff037e24 */ /* 0x000fca00098e06ff */
[----:B-1----:R1:W3:Y:S01]  /*1210*/  ATOMG.E.EXCH.STRONG.GPU PT, RZ, [R2], R5 ;  /* 0x0000000502ff73a8 */ /* 0x0022e200041ee100 */
[----:B------:R-:W-:-:S04]  /*1220*/  DEPBAR {5,4,3,2,1,0} ;  /* 0x0000003f0000791a */ /* 0x000fc80000000000 */
[----:B------:R1:W-:Y:S01]  /*1230*/  UTMACCTL.IV [UR24] ;  /* 0x00000000180079b9 */ /* 0x0003e20008000000 */
[----:B------:R-:W-:Y:S01]  /*1240*/  NOP ;  /* 0x0000000000007918 */ /* 0x000fe20000000000 */
.L_x_45:
[----:B------:R-:W-:Y:S05]  /*1250*/  @P0 BRA `(.L_x_46) ;  /* 0x00000000000c0947 */ /* 0x000fea0003800000 */
[----:B------:R0:W-:Y:S01]  /*1260*/  UTMACMDFLUSH ;  /* 0x00000000000079b7 */ /* 0x0001e20000000000 */
[----:B------:R-:W-:Y:S05]  /*1270*/  @P0 BRA `(.L_x_46) ;  /* 0x0000000000040947 */ /* 0x000fea0003800000 */
[----:B------:R-:W-:-:S04]  /*1280*/  DEPBAR.LE SB0, 0x0 ;  /* 0x000080000000791a */ /* 0x000fc80000000000 */
.L_x_46:
[----:B------:R-:W-:Y:S05]  /*1290*/  WARPSYNC.ALL ;  /* 0x0000000000007948 */ /* 0x000fea0003800000 */
[----:B---3--:R-:W-:Y:S01]  /*12a0*/  BAR.SYNC.DEFER_BLOCKING 0x0 ;  /* 0x0000000000007b1d */ /* 0x008fe20000010000 */
[----:B------:R-:W-:Y:S01]  /*12b0*/  R2UR UR26, R7 ;  /* 0x00000000071a72ca */ /* 0x000fe200000e0000 */
[----:B------:R-:W-:Y:S01]  /*12c0*/  USHF.L.U32 UR27, UR28, 0x8, URZ ;  /* 0x000000081c1b7899 */ /* 0x000fe2000800063f */
[----:B------:R-:W-:Y:S01]  /*12d0*/  IMAD.MOV.U32 R25, RZ, RZ, RZ ;  /* 0x000000ffff197224 */ /* 0x000fe200078e00ff */
[----:B------:R-:W-:Y:S02]  /*12e0*/  CS2R R26, SRZ ;  /* 0x00000000001a7805 */ /* 0x000fe4000001ff00 */
[----:B------:R-:W-:Y:S01]  /*12f0*/  CS2R R28, SRZ ;  /* 0x00000000001c7805 */ /* 0x000fe2000001ff00 */
[----:B------:R-:W-:Y:S01]  /*1300*/  VOTEU.ALL UP0, P2 ;  /* 0x00000000003f7886 */ /* 0x000fe20001000000 */
[----:B------:R-:W-:Y:S01]  /*1310*/  UMOV UR4, 0x1 ;  /* 0x0000000100047882 */ /* 0x000fe20000000000 */
[----:B------:R-:W-:Y:S01]  /*1320*/  VOTEU.ALL UP1, P2 ;  /* 0x00000000003f7886 */ /* 0x000fe20001020000 */
[----:B------:R-:W-:Y:S01]  /*1330*/  VOTEU.ALL UP2, P2 ;  /* 0x00000000003f7886 */ /* 0x000fe20001040000 */
[----:B------:R-:W-:Y:S01]  /*1340*/  VOTEU.ALL UP3, P2 ;  /* 0x00000000003f7886 */ /* 0x000fe20001060000 */
[----:B------:R-:W-:-:S04]  /*1350*/  @!UP0 UIADD3 UR8, -UR4, 0x100000, URZ ;  /* 0x0010000004088890 */ /* 0x000fc8000fffe13f */
[----:B------:R-:W-:Y:S02]  /*1360*/  @!UP0 USHF.L.U32 UR9, UR8, 0xb, URZ ;  /* 0x0000000b08098899 */ /* 0x000fe4000800063f */
[----:B------:R-:W-:Y:S01]  /*1370*/  @!UP0 USHF.L.U32 UR8, UR8, 0x1, URZ ;  /* 0x0000000108088899 */ /* 0x000fe2000800063f */
[----:B------:R-:W-:Y:S01]  /*1380*/  CS2R R30, SRZ ;  /* 0x00000000001e7805 */ /* 0x000fe2000001ff00 */
        /* <DEDUP_REMOVED lines=12> */
[----:B------:R-:W-:Y:S01]  /*1450*/  VOTEU.ALL UP0, P2 ;  /* 0x00000000003f7886 */ /* 0x000fe20001000000 */
[----:B------:R-:W-:Y:S02]  /*1460*/  CS2R R38, SRZ ;  /* 0x0000000000267805 */ /* 0x000fe4000001ff00 */
[----:B------:R-:W-:Y:S02]  /*1470*/  CS2R R40, SRZ ;  /* 0x0000000000287805 */ /* 0x000fe4000001ff00 */
[----:B------:R-:W-:Y:S02]  /*1480*/  CS2R R42, SRZ ;  /* 0x00000000002a7805 */ /* 0x000fe4000001ff00 */
[----:B------:R-:W-:Y:S01]  /*1490*/  CS2R R44, SRZ ;  /* 0x00000000002c7805 */ /* 0x000fe2000001ff00 */
[----:B------:R-:W3:Y:S02]  /*14a0*/  FENCE.VIEW.ASYNC.S ;  /* 0x00000000000073c6 */ /* 0x000ee40000000000 */
[----:B---3--:R-:W3:Y:S02]  /*14b0*/  @!UP0 SYNCS.EXCH.64 URZ, [UR7+0x30000], UR8 ;  /* 0x03000008073f85b2 */ /* 0x008ee40008000100 */
[----:B---3--:R-:W-:Y:S01]  /*14c0*/  BAR.SYNC.DEFER_BLOCKING 0x0 ;  /* 0x0000000000007b1d */ /* 0x008fe20000010000 */
[----:B------:R-:W-:-:S02]  /*14d0*/  CS2R R46, SRZ ;  /* 0x00000000002e7805 */ /* 0x000fc4000001ff00 */
[----:B------:R-:W-:Y:S02]  /*14e0*/  CS2R R48, SRZ ;  /* 0x0000000000307805 */ /* 0x000fe4000001ff00 */
[----:B------:R-:W-:Y:S02]  /*14f0*/  CS2R R50, SRZ ;  /* 0x0000000000327805 */ /* 0x000fe4000001ff00 */
[----:B------:R-:W-:Y:S02]  /*1500*/  CS2R R52, SRZ ;  /* 0x0000000000347805 */ /* 0x000fe4000001ff00 */
[----:B------:R-:W-:Y:S02]  /*1510*/  CS2R R54, SRZ ;  /* 0x0000000000367805 */ /* 0x000fe4000001ff00 */
[----:B------:R-:W-:Y:S02]  /*1520*/  CS2R R56, SRZ ;  /* 0x0000000000387805 */ /* 0x000fe4000001ff00 */
        /* <DEDUP_REMOVED lines=16> */
[----:B------:R-:W-:Y:S01]  /*1630*/  CS2R R90, SRZ ;  /* 0x00000000005a7805 */ /* 0x000fe2000001ff00 */
[----:B------:R3:W4:Y:S02]  /*1640*/  @!UP1 SYNCS.EXCH.64 URZ, [UR7+0x30008], UR10 ;  /* 0x0300080a073f95b2 */ /* 0x0007240008000100 */
[----:B----4-:R-:W-:Y:S01]  /*1650*/  BAR.SYNC.DEFER_BLOCKING 0x0 ;  /* 0x0000000000007b1d */ /* 0x010fe20000010000 */
        /* <DEDUP_REMOVED lines=9> */
[----:B------:R-:W-:Y:S01]  /*16f0*/  CS2R R110, SRZ ;  /* 0x00000000006e7805 */ /* 0x000fe2000001ff00 */
[----:B---3--:R-:W-:Y:S01]  /*1700*/  USHF.L.U32 UR11, UR29, 0x7, URZ ;  /* 0x000000071d0b7899 */ /* 0x008fe2000800063f */
        /* <DEDUP_REMOVED lines=12> */
[----:B------:R3:W4:Y:S02]  /*17d0*/  @!UP2 SYNCS.EXCH.64 URZ, [UR7+0x30010], UR12 ;  /* 0x0300100c073fa5b2 */ /* 0x0007240008000100 */
[----:B----4-:R-:W-:Y:S01]  /*17e0*/  BAR.SYNC.DEFER_BLOCKING 0x0 ;  /* 0x0000000000007b1d */ /* 0x010fe20000010000 */
[----:B------:R-:W-:Y:S02]  /*17f0*/  CS2R R136, SRZ ;  /* 0x0000000000887805 */ /* 0x000fe4000001ff00 */
[----:B------:R-:W-:-:S02]  /*1800*/  CS2R R138, SRZ ;  /* 0x00000000008a7805 */ /* 0x000fc4000001ff00 */
[----:B------:R-:W-:Y:S02]  /*1810*/  CS2R R140, SRZ ;  /* 0x00000000008c7805 */ /* 0x000fe4000001ff00 */
[----:B------:R-:W-:Y:S02]  /*1820*/  CS2R R142, SRZ ;  /* 0x00000000008e7805 */ /* 0x000fe4000001ff00 */
[----:B------:R-:W-:Y:S02]  /*1830*/  CS2R R144, SRZ ;  /* 0x0000000000907805 */ /* 0x000fe4000001ff00 */
[----:B------:R-:W-:Y:S02]  /*1840*/  CS2R R146, SRZ ;  /* 0x0000000000927805 */ /* 0x000fe4000001ff00 */
[----:B------:R-:W-:Y:S02]  /*1850*/  CS2R R148, SRZ ;  /* 0x0000000000947805 */ /* 0x000fe4000001ff00 */
[----:B------:R-:W-:Y:S01]  /*1860*/  CS2R R150, SRZ ;  /* 0x0000000000967805 */ /* 0x000fe2000001ff00 */
[----:B------:R3:W4:Y:S01]  /*1870*/  @!UP3 SYNCS.EXCH.64 URZ, [UR7+0x30018], UR4 ;  /* 0x03001804073fb5b2 */ /* 0x0007220008000100 */
[----:B------:R-:W-:Y:S05]  /*1880*/  @!P1 BRA `(.L_x_47) ;  /* 0x0000000800289947 */ /* 0x000fea0003800000 */
        /* <DEDUP_REMOVED lines=64> */
[----:B---3--:R-:W-:Y:S01]  /*1c90*/  UMOV UR4, URZ ;  /* 0x0000003f00047c82 */ /* 0x008fe20008000000 */
[----:B------:R-:W-:-:S05]  /*1ca0*/  UMOV UR10, URZ ;  /* 0x0000003f000a7c82 */ /* 0x000fca0008000000 */
.L_x_49:
[----:B----4-:R-:W-:Y:S01]  /*1cb0*/  BAR.SYNC.DEFER_BLOCKING 0x0 ;  /* 0x0000000000007b1d */ /* 0x010fe20000010000 */
[----:B------:R-:W-:Y:S01]  /*1cc0*/  ULEA UR30, UR4, UR7, 0x3 ;  /* 0x00000007041e7291 */ /* 0x000fe2000f8e183f */
[----:B-1----:R-:W-:Y:S01]  /*1cd0*/  @!P2 IMAD.MOV.U32 R2, RZ, RZ, 0xc000 ;  /* 0x0000c000ff02a424 */ /* 0x002fe200078e00ff */
[----:B------:R-:W-:Y:S01]  /*1ce0*/  ELECT P0, URZ, PT ;  /* 0x00000000003f782f */ /* 0x000fe20003800000 */
[----:B------:R-:W-:-:S03]  /*1cf0*/  ULEA UR8, UR4, UR7, 0xe ;  /* 0x0000000704087291 */ /* 0x000fc6000f8e703f */
[----:B------:R-:W-:Y:S02]  /*1d00*/  ISETP.LT.U32.AND P0, PT, R6, 0x20, P0 ;  /* 0x000000200600780c */ /* 0x000fe40000701070 */
[----:B------:R-:W-:Y:S01]  /*1d10*/  ELECT P1, URZ, PT ;  /* 0x00000000003f782f */ /* 0x000fe20003820000 */
[----:B------:R-:W-:-:S03]  /*1d20*/  UIADD3 UR8, UR8, 0x20000, URZ ;  /* 0x0002000008087890 */ /* 0x000fc6000fffe03f */
[----:B------:R-:W-:Y:S01]  /*1d30*/  ISETP.LT.U32.AND P1, PT, R6, 0x80, P1 ;  /* 0x000000800600780c */ /* 0x000fe20000f21070 */
[----:B------:R-:W-:Y:S02]  /*1d40*/  ULEA UR6, UR4, UR7, 0xf ;  /* 0x0000000704067291 */ /* 0x000fe4000f8e783f */
[----:B------:R-:W-:Y:S01]  /*1d50*/  ULOP3.LUT UR14, UR26, 0x3, URZ, 0xc0, !UPT ;  /* 0x000000031a0e7892 */ /* 0x000fe2000f8ec03f */
[----:B------:R-:W-:Y:S01]  /*1d60*/  UMOV UR15, UR10 ;  /* 0x0000000a000f7c82 */ /* 0x000fe20008000000 */
[----:B------:R-:W-:Y:S02]  /*1d70*/  USHF.L.U32 UR5, UR26, 0x7, URZ ;  /* 0x000000071a057899 */ /* 0x000fe4000800063f */
[----:B------:R-:W-:Y:S01]  /*1d80*/  VOTEU.ANY UP0, P0 ;  /* 0x00000000003f7886 */ /* 0x000fe20000000100 */
[----:B------:R-:W-:Y:S01]  /*1d90*/  VOTEU.ANY UP2, P0 ;  /* 0x00000000003f7886 */ /* 0x000fe20000040100 */
[----:B------:R-:W-:Y:S01]  /*1da0*/  ULEA UR12, UR14, UR6, 0xd ;  /* 0x000000060e0c7291 */ /* 0x000fe2000f8e683f */
[----:B------:R1:W-:Y:S02]  /*1db0*/  @!P2 SYNCS.ARRIVE.TRANS64 RZ, [UR30+0x30000], R2 ;  /* 0x03000002ffffa9a7 */ /* 0x0003e4000800001e */
[----:B------:R-:W-:Y:S01]  /*1dc0*/  @UP0 UIADD3 UR9, UR30, 0x30000, URZ ;  /* 0x000300001e090890 */ /* 0x000fe2000fffe03f */
[----:B------:R-:W-:Y:S01]  /*1dd0*/  @UP0 UMOV UR16, UR20 ;  /* 0x0000001400100c82 */ /* 0x000fe20008000000 */
[----:B------:R-:W-:Y:S01]  /*1de0*/  @UP0 UMOV UR17, UR21 ;  /* 0x0000001500110c82 */ /* 0x000fe20008000000 */
[----:B------:R-:W-:Y:S01]  /*1df0*/  BAR.SYNC.DEFER_BLOCKING 0x0 ;  /* 0x0000000000007b1d */ /* 0x000fe20000010000 */
[----:B------:R-:W-:Y:S01]  /*1e00*/  ULEA UR14, UR14, UR27, 0x6 ;  /* 0x0000001b0e0e7291 */ /* 0x000fe2000f8e303f */
[----:B-1----:R-:W-:Y:S01]  /*1e10*/  SHF.L.U32 R2, R13, 0x1f, RZ ;  /* 0x0000001f0d027819 */ /* 0x002fe200000006ff */
[----:B------:R-:W-:-:S03]  /*1e20*/  ULOP3.LUT UR5, UR5, 0x200, URZ, 0xc0, !UPT ;  /* 0x0000020005057892 */ /* 0x000fc6000f8ec03f */
[----:B------:R-:W-:Y:S01]  /*1e30*/  VOTEU.ANY UP1, P1 ;  /* 0x00000000003f7886 */ /* 0x000fe20000820100 */
[----:B------:R-:W-:Y:S01]  /*1e40*/  VOTEU.ANY UP3, P1 ;  /* 0x00000000003f7886 */ /* 0x000fe20000860100 */
[----:B------:R-:W-:Y:S02]  /*1e50*/  USHF.R.U32.HI UR6, URZ, 0x4, UR6 ;  /* 0x000000043f067899 */ /* 0x000fe40008011606 */
[----:B------:R-:W-:Y:S02]  /*1e60*/  ULEA.HI UR5, UR8, UR5, URZ, 0x1c ;  /* 0x0000000508057291 */ /* 0x000fe4000f8fe03f */
[----:B------:R-:W-:Y:S01]  /*1e70*/  @UP1 UIADD3 UR13, UR30, 0x30000, URZ ;  /* 0x000300001e0d1890 */ /* 0x000fe2000fffe03f */
[----:B------:R-:W-:Y:S01]  /*1e80*/  @UP1 UMOV UR18, UR22 ;  /* 0x0000001600121c82 */ /* 0x000fe20008000000 */
[----:B------:R-:W-:Y:S01]  /*1e90*/  @UP1 UMOV UR19, UR23 ;  /* 0x0000001700131c82 */ /* 0x000fe20008000000 */
[----:B------:R-:W-:Y:S01]  /*1ea0*/  USGXT.U32 UR6, UR6, 0xe ;  /* 0x0000000e0606789a */ /* 0x000fe20008000000 */
[----:B------:R1:W-:Y:S01]  /*1eb0*/  @UP2 UTMALDG.2D [UR8], [UR16] ;  /* 0x00000008100025b4 */ /* 0x0003e20008008000 */
[----:B------:R3:W-:Y:S06]  /*1ec0*/  MEMBAR.ALL.CTA ;  /* 0x0000000000007992 */ /* 0x0007ec0000008000 */
[----:B---3--:R-:W3:Y:S01]  /*1ed0*/  FENCE.VIEW.ASYNC.S ;  /* 0x00000000000073c6 */ /* 0x008ee20000000000 */
[----:B-1----:R-:W-:-:S02]  /*1ee0*/  ULOP3.LUT UR16, UR5, 0x3fff, URZ, 0xc0, !UPT ;  /* 0x00003fff05107892 */ /* 0x002fc4000f8ec03f */
[----:B------:R-:W-:Y:S01]  /*1ef0*/  ULOP3.LUT UR5, UR6, 0x2000000, URZ, 0xfc, !UPT ;  /* 0x0200000006057892 */ /* 0x000fe2000f8efc3f */
[----:B------:R-:W-:Y:S01]  /*1f00*/  UMOV UR17, 0x40000040 ;  /* 0x4000004000117882 */ /* 0x000fe20000000000 */
[----:B---3--:R-:W-:Y:S06]  /*1f10*/  BAR.SYNC.DEFER_BLOCKING 0x0 ;  /* 0x0000000000007b1d */ /* 0x008fec0000010000 */
[----:B------:R1:W-:Y:S02]  /*1f20*/  @UP3 UTMALDG.2D [UR12], [UR18] ;  /* 0x0000000c120035b4 */ /* 0x0003e40008008000 */
[----:B------:R-:W-:Y:S06]  /*1f30*/  BAR.SYNC.DEFER_BLOCKING 0x0 ;  /* 0x0000000000007b1d */ /* 0x000fec0000010000 */
[----:B-1----:R-:W-:Y:S01]  /*1f40*/  UMOV UR18, UR5 ;  /* 0x0000000500127c82 */ /* 0x002fe20008000000 */
[----:B------:R-:W-:Y:S01]  /*1f50*/  UMOV UR19, 0x40000040 ;  /* 0x4000004000137882 */ /* 0x000fe20000000000 */
[----:B------:R-:W1:Y:S02]  /*1f60*/  SYNCS.PHASECHK.TRANS64.TRYWAIT P0, [UR30+0x30000], R2 ;  /* 0x03000002ff0075a7 */ /* 0x000e64000800015e */
[----:B-1----:R-:W-:Y:S05]  /*1f70*/  @!P0 BRA `(.L_x_48) ;  /* 0x0000000800508947 */ /* 0x002fea0003800000 */
.L_x_50:
[----:B------:R-:W-:Y:S02]  /*1f80*/  WARPGROUP.DEPBAR.LE gsb0, 0x0 ;  /* 0x00008000000079c5 */ /* 0x000fe40000010000 */
[----:B------:R-:W-:Y:S01]  /*1f90*/  WARPGROUP.ARRIVE ;  /* 0x00000000000079c5 */ /* 0x000fe20000000000 */
[----:B------:R-:W-:Y:S01]  /*1fa0*/  UIADD3 UR14, UP1, UR6, 0x2000080, URZ ;  /* 0x02000080060e7890 */ /* 0x000fe2000ff3e03f */
[----:B------:R-:W1:Y:S01]  /*1fb0*/  LDC R2, c[0x0][0x230] ;  /* 0x00008c00ff027b82 */ /* 0x000e620000000800 */
[----:B------:R-:W-:Y:S01]  /*1fc0*/  UIADD3 UR12, UP0, UR16, 0x2, URZ ;  /* 0x00000002100c7890 */ /* 0x000fe2000ff1e03f */
[----:B------:R-:W-:Y:S02]  /*1fd0*/  UMOV UR5, URZ ;  /* 0x0000003f00057c82 */ /* 0x000fe40008000000 */
[----:B------:R-:W-:Y:S01]  /*1fe0*/  HGMMA.64x256x16.F32 R24, gdesc[UR16].tnspB, R24 ;  /* 0x43e00000101879f0 */ /* 0x000fe20008700818 */
[----:B------:R-:W-:Y:S01]  /*1ff0*/  UMOV UR6, URZ ;  /* 0x0000003f00067c82 */ /* 0x000fe20008000000 */
[----:B------:R-:W-:-:S02]  /*2000*/  UIADD3.X UR13, UR5, 0x40000040, URZ, UP0, !UPT ;  /* 0x40000040050d7890 */ /* 0x000fc400087fe43f */
[----:B------:R-:W-:Y:S02]  /*2010*/  UIADD3.X UR15, UR6, 0x40000040, URZ, UP1, !UPT ;  /* 0x40000040060f7890 */ /* 0x000fe40008ffe43f */
[----:B------:R-:W-:Y:S02]  /*2020*/  UIADD3.64 UR16, UR12, 0x2, URZ ;  /* 0x000000020c107897 */ /* 0x000fe4000fffe03f */
[----:B------:R-:W-:Y:S02]  /*2030*/  UIADD3.64 UR18, UR14, 0x80, URZ ;  /* 0x000000800e127897 */ /* 0x000fe4000fffe03f */
[----:B------:R-:W-:Y:S02]  /*2040*/  UIADD3 UR10, UR10, 0x40, URZ ;  /* 0x000000400a0a7890 */ /* 0x000fe4000fffe03f */
[----:B------:R-:W-:-:S04]  /*2050*/  UIADD3 UR4, UR4, 0x1, URZ ;  /* 0x0000000104047890 */ /* 0x000fc8000fffe03f */
[----:B------:R-:W-:Y:S01]  /*2060*/  UISETP.NE.U32.AND UP0, UPT, UR4, 0x4, UPT ;  /* 0x000000040400788c */ /* 0x000fe2000bf05070 */
[----:B-1----:R-:W-:-:S03]  /*2070*/  ISETP.LE.AND P0, PT, R2, UR10, PT ;  /* 0x0000000a02007c0c */ /* 0x002fc6000bf03270 */
[----:B------:R-:W-:Y:S02]  /*2080*/  USEL UR5, URZ, 0x1, UP0 ;  /* 0x000000013f057887 */ /* 0x000fe40008000000 */
[----:B------:R-:W-:-:S04]  /*2090*/  USEL UR4, UR4, URZ, UP0 ;  /* 0x0000003f04047287 */ /* 0x000fc80008000000 */
[----:B------:R-:W-:Y:S02]  /*20a0*/  LOP3.LUT R13, R13, UR5, RZ, 0x3c, !PT ;  /* 0x000000050d0d7c12 */ /* 0x000fe4000f8e3cff */
[----:B------:R-:W-:Y:S01]  /*20b0*/  HGMMA.64x256x16.F32 R24, gdesc[UR12].tnspB, R24 ;  /* 0x43e000000c1879f0 */ /* 0x000fe20008700818 */
[----:B------:R-:W-:Y:S02]  /*20c0*/  UIADD3.64 UR14, UR14, 0x100, URZ ;  /* 0x000001000e0e7897 */ /* 0x000fe4000fffe03f */
[----:B------:R-:W-:-:S15]  /*20d0*/  UIADD3.64 UR12, UR12, 0x4, URZ ;  /* 0x000000040c0c7897 */ /* 0x000fde000fffe03f */
[----:B------:R-:W-:-:S10]  /*20e0*/  NOP ;  /* 0x0000000000007918 */ /* 0x000fd40000000000 */
[----:B------:R-:W-:-:S15]  /*20f0*/  HGMMA.64x256x16.F32 R24, gdesc[UR16].tnspB, R24 ;  /* 0x43e00000101879f0 */ /* 0x000fde0008700818 */
[----:B------:R-:W-:-:S13]  /*2100*/  NOP ;  /* 0x0000000000007918 */ /* 0x000fda0000000000 */
[----:B------:R-:W-:Y:S01]  /*2110*/  HGMMA.64x256x16.F32 R24, gdesc[UR12].tnspB, R24, gsb0 ;  /* 0x43e000000c1879f0 */ /* 0x000fe20008000818 */
[----:B------:R-:W-:Y:S05]  /*2120*/  @!P0 BRA `(.L_x_49) ;  /* 0xfffffff800e08947 */ /* 0x000fea000383ffff */
.L_x_47:
[----:B------:R-:W-:Y:S02]  /*2130*/  WARPGROUP.DEPBAR.LE gsb0, 0x0 ;  /* 0x00008000000079c5 */ /* 0x000fe40000010000 */
[----:B----4-:R-:W-:Y:S01]  /*2140*/  BAR.SYNC.DEFER_BLOCKING 0x0 ;  /* 0x0000000000007b1d */ /* 0x010fe20000010000 */
[C---:B-1----:R-:W-:Y:S01]  /*2150*/  IMAD.SHL.U32 R2, R0.reuse, 0x80, RZ ;  /* 0x0000008000027824 */ /* 0x042fe200078e00ff */
[----:B------:R-:W-:Y:S01]  /*2160*/  F2FP.F16.F32.PACK_AB R24, R25, R24 ;  /* 0x000000181918723e */ /* 0x000fe200000000ff */
[----:B------:R-:W-:Y:S01]  /*2170*/  IMAD.SHL.U32 R3, R0, 0x10, RZ ;  /* 0x0000001000037824 */ /* 0x000fe200078e00ff */
[----:B------:R-:W-:Y:S02]  /*2180*/  F2FP.F16.F32.PACK_AB R25, R27, R26 ;  /* 0x0000001a1b19723e */ /* 0x000fe400000000ff */
[----:B------:R-:W-:Y:S02]  /*2190*/  ELECT P0, URZ, PT ;  /* 0x00000000003f782f */ /* 0x000fe40003800000 */
[----:B------:R-:W-:Y:S01]  /*21a0*/  LOP3.LUT R2, R2, 0x780, RZ, 0xc0, !PT ;  /* 0x0000078002027812 */ /* 0x000fe200078ec0ff */
[----:B------:R-:W-:Y:S01]  /*21b0*/  ULOP3.LUT UR26, UR26, 0x3, URZ, 0xc0, !UPT ;  /* 0x000000031a1a7892 */ /* 0x000fe2000f8ec03f */
[----:B------:R-:W-:Y:S01]  /*21c0*/  F2FP.F16.F32.PACK_AB R56, R57, R56 ;  /* 0x000000383938723e */ /* 0x000fe200000000ff */
[----:B------:R-:W-:Y:S01]  /*21d0*/  UMOV UR10, UR11 ;  /* 0x0000000b000a7c82 */ /* 0x000fe20008000000 */
[----:B------:R-:W-:Y:S01]  /*21e0*/  LOP3.LUT R3, R2, 0x70, R3, 0xf8, !PT ;  /* 0x0000007002037812 */ /* 0x000fe200078ef803 */
[----:B------:R-:W-:Y:S01]  /*21f0*/  ULEA UR8, UR26, UR7, 0xe ;  /* 0x000000071a087291 */ /* 0x000fe2000f8e703f */
[----:B------:R-:W-:Y:S01]  /*2200*/  F2FP.F16.F32.PACK_AB R26, R29, R28 ;  /* 0x0000001c1d1a723e */ /* 0x000fe200000000ff */
[----:B------:R-:W-:Y:S01]  /*2210*/  ULEA UR9, UR26, UR27, 0x6 ;  /* 0x0000001b1a097291 */ /* 0x000fe2000f8e303f */
[----:B------:R-:W-:Y:S01]  /*2220*/  LOP3.LUT R3, R3, 0x10, R0, 0x78, !PT ;  /* 0x0000001003037812 */ /* 0x000fe200078e7800 */
[----:B------:R-:W-:Y:S01]  /*2230*/  IMAD.SHL.U32 R0, R0, 0x40, RZ ;  /* 0x0000004000007824 */ /* 0x000fe200078e00ff */
[----:B------:R-:W-:-:S02]  /*2240*/  F2FP.F16.F32.PACK_AB R27, R31, R30 ;  /* 0x0000001e1f1b723e */ /* 0x000fc400000000ff */
[----:B------:R-:W-:Y:S02]  /*2250*/  F2FP.F16.F32.PACK_AB R57, R59, R58 ;  /* 0x0000003a3b39723e */ /* 0x000fe400000000ff */
[----:B------:R-:W-:Y:S02]  /*2260*/  LOP3.LUT R0, R3, 0x3800, R0, 0xf8, !PT ;  /* 0x0000380003007812 */ /* 0x000fe400078ef800 */
[----:B------:R-:W-:Y:S01]  /*2270*/  F2FP.F16.F32.PACK_AB R88, R89, R88 ;  /* 0x000000585958723e */ /* 0x000fe200000000ff */
[----:B------:R-:W1:Y:S02]  /*2280*/  @!P2 SYNCS.CCTL.IV [UR7+0x30000] ;  /* 0x03000000ff00a9b1 */ /* 0x000e640008000007 */
[----:B-1----:R-:W-:Y:S01]  /*2290*/  BAR.SYNC.DEFER_BLOCKING 0x0 ;  /* 0x0000000000007b1d */ /* 0x002fe20000010000 */
[C---:B------:R-:W-:Y:S01]  /*22a0*/  LOP3.LUT R3, R0.reuse, 0x20, RZ, 0x3c, !PT ;  /* 0x0000002000037812 */ /* 0x040fe200078e3cff */
[----:B------:R-:W-:Y:S01]  /*22b0*/  VIADD R2, R0, UR7 ;  /* 0x0000000700027c36 */ /* 0x000fe20008000000 */
[----:B------:R-:W-:-:S02]  /*22c0*/  F2FP.F16.F32.PACK_AB R58, R61, R60 ;  /* 0x0000003c3d3a723e */ /* 0x000fc400000000ff */
[----:B------:R-:W-:Y:S01]  /*22d0*/  F2FP.F16.F32.PACK_AB R59, R63, R62 ;  /* 0x0000003e3f3b723e */ /* 0x000fe200000000ff */
[----:B------:R-:W-:Y:S01]  /*22e0*/  VIADD R3, R3, UR7 ;  /* 0x0000000703037c36 */ /* 0x000fe20008000000 */
[----:B------:R-:W-:Y:S02]  /*22f0*/  F2FP.F16.F32.PACK_AB R89, R91, R90 ;  /* 0x0000005a5b59723e */ /* 0x000fe400000000ff */
[----:B------:R-:W-:Y:S02]  /*2300*/  F2FP.F16.F32.PACK_AB R120, R121, R120 ;  /* 0x000000787978723e */ /* 0x000fe400000000ff */
[----:B------:R-:W-:Y:S02]  /*2310*/  F2FP.F16.F32.PACK_AB R32, R33, R32 ;  /* 0x000000202120723e */ /* 0x000fe400000000ff */
[----:B------:R-:W-:Y:S02]  /*2320*/  F2FP.F16.F32.PACK_AB R90, R93, R92 ;  /* 0x0000005c5d5a723e */ /* 0x000fe400000000ff */
[----:B------:R-:W-:-:S02]  /*2330*/  F2FP.F16.F32.PACK_AB R91, R95, R94 ;  /* 0x0000005e5f5b723e */ /* 0x000fc400000000ff */
[----:B------:R-:W-:Y:S02]  /*2340*/  F2FP.F16.F32.PACK_AB R121, R123, R122 ;  /* 0x0000007a7b79723e */ /* 0x000fe400000000ff */
[----:B------:R-:W-:Y:S02]  /*2350*/  F2FP.F16.F32.PACK_AB R33, R35, R34 ;  /* 0x000000222321723e */ /* 0x000fe400000000ff */
[----:B------:R-:W-:Y:S02]  /*2360*/  F2FP.F16.F32.PACK_AB R64, R65, R64 ;  /* 0x000000404140723e */ /* 0x000fe400000000ff */
[----:B------:R-:W-:Y:S01]  /*2370*/  F2FP.F16.F32.PACK_AB R122, R125, R124 ;  /* 0x0000007c7d7a723e */ /* 0x000fe200000000ff */
[----:B------:R-:W1:Y:S02]  /*2380*/  @!P2 SYNCS.CCTL.IV [UR7+0x30008] ;  /* 0x03000800ff00a9b1 */ /* 0x000e640008000007 */
[----:B-1----:R-:W-:Y:S01]  /*2390*/  BAR.SYNC.DEFER_BLOCKING 0x0 ;  /* 0x0000000000007b1d */ /* 0x002fe20000010000 */
[----:B------:R-:W-:-:S02]  /*23a0*/  F2FP.F16.F32.PACK_AB R123, R127, R126 ;  /* 0x0000007e7f7b723e */ /* 0x000fc400000000ff */
[----:B------:R-:W-:Y:S02]  /*23b0*/  LOP3.LUT R4, R0, 0x40, RZ, 0x3c, !PT ;  /* 0x0000004000047812 */ /* 0x000fe400078e3cff */
[----:B------:R-:W-:Y:S02]  /*23c0*/  F2FP.F16.F32.PACK_AB R34, R37, R36 ;  /* 0x000000242522723e */ /* 0x000fe400000000ff */
[----:B------:R-:W-:Y:S01]  /*23d0*/  F2FP.F16.F32.PACK_AB R35, R39, R38 ;  /* 0x000000262723723e */ /* 0x000fe200000000ff */
[----:B------:R-:W-:Y:S01]  /*23e0*/  VIADD R4, R4, UR7 ;  /* 0x0000000704047c36 */ /* 0x000fe20008000000 */
[----:B------:R-:W-:Y:S02]  /*23f0*/  F2FP.F16.F32.PACK_AB R65, R67, R66 ;  /* 0x000000424341723e */ /* 0x000fe400000000ff */
[----:B------:R-:W-:Y:S02]  /*2400*/  F2FP.F16.F32.PACK_AB R96, R97, R96 ;  /* 0x000000606160723e */ /* 0x000fe400000000ff */
[----:B------:R-:W-:-:S02]  /*2410*/  F2FP.F16.F32.PACK_AB R66, R69, R68 ;  /* 0x000000444542723e */ /* 0x000fc400000000ff */
[----:B------:R-:W-:Y:S02]  /*2420*/  F2FP.F16.F32.PACK_AB R67, R71, R70 ;  /* 0x000000464743723e */ /* 0x000fe400000000ff */
[----:B------:R-:W-:Y:S02]  /*2430*/  F2FP.F16.F32.PACK_AB R97, R99, R98 ;  /* 0x000000626361723e */ /* 0x000fe400000000ff */
[----:B------:R-:W-:Y:S02]  /*2440*/  F2FP.F16.F32.PACK_AB R128, R129, R128 ;  /* 0x000000808180723e */ /* 0x000fe400000000ff */
[----:B------:R-:W-:Y:S02]  /*2450*/  F2FP.F16.F32.PACK_AB R40, R41, R40 ;  /* 0x000000282928723e */ /* 0x000fe400000000ff */
[----:B------:R-:W-:Y:S01]  /*2460*/  F2FP.F16.F32.PACK_AB R98, R101, R100 ;  /* 0x000000646562723e */ /* 0x000fe200000000ff */
[----:B------:R-:W1:Y:S02]  /*2470*/  @!P2 SYNCS.CCTL.IV [UR7+0x30010] ;  /* 0x03001000ff00a9b1 */ /* 0x000e640008000007 */
[----:B-1----:R-:W-:Y:S01]  /*2480*/  BAR.SYNC.DEFER_BLOCKING 0x0 ;  /* 0x0000000000007b1d */ /* 0x002fe20000010000 */
[----:B------:R-:W-:-:S02]  /*2490*/  F2FP.F16.F32.PACK_AB R99, R103, R102 ;  /* 0x000000666763723e */ /* 0x000fc400000000ff */
[----:B------:R-:W-:Y:S02]  /*24a0*/  F2FP.F16.F32.PACK_AB R129, R131, R130 ;  /* 0x000000828381723e */ /* 0x000fe400000000ff */
[----:B------:R-:W-:Y:S02]  /*24b0*/  F2FP.F16.F32.PACK_AB R41, R43, R42 ;  /* 0x0000002a2b29723e */ /* 0x000fe400000000ff */
[----:B------:R-:W-:Y:S02]  /*24c0*/  F2FP.F16.F32.PACK_AB R72, R73, R72 ;  /* 0x000000484948723e */ /* 0x000fe400000000ff */
[----:B------:R-:W-:Y:S02]  /*24d0*/  F2FP.F16.F32.PACK_AB R130, R133, R132 ;  /* 0x000000848582723e */ /* 0x000fe400000000ff */
[----:B------:R-:W-:Y:S02]  /*24e0*/  F2FP.F16.F32.PACK_AB R131, R135, R134 ;  /* 0x000000868783723e */ /* 0x000fe400000000ff */
[----:B------:R-:W-:-:S02]  /*24f0*/  LOP3.LUT R0, R0, 0x60, RZ, 0x3c, !PT ;  /* 0x0000006000007812 */ /* 0x000fc400078e3cff */
[----:B------:R-:W-:Y:S02]  /*2500*/  F2FP.F16.F32.PACK_AB R42, R45, R44 ;  /* 0x0000002c2d2a723e */ /* 0x000fe400000000ff */
[----:B------:R-:W-:Y:S01]  /*2510*/  F2FP.F16.F32.PACK_AB R43, R47, R46 ;  /* 0x0000002e2f2b723e */ /* 0x000fe200000000ff */
[----:B------:R-:W-:Y:S01]  /*2520*/  VIADD R0, R0, UR7 ;  /* 0x0000000700007c36 */ /* 0x000fe20008000000 */
[----:B------:R-:W-:Y:S02]  /*2530*/  F2FP.F16.F32.PACK_AB R73, R75, R74 ;  /* 0x0000004a4b49723e */ /* 0x000fe400000000ff */
[----:B------:R-:W-:Y:S02]  /*2540*/  F2FP.F16.F32.PACK_AB R104, R105, R104 ;  /* 0x000000686968723e */ /* 0x000fe400000000ff */
[----:B------:R-:W-:Y:S01]  /*2550*/  F2FP.F16.F32.PACK_AB R74, R77, R76 ;  /* 0x0000004c4d4a723e */ /* 0x000fe200000000ff */
[----:B------:R-:W1:Y:S02]  /*2560*/  @!P2 SYNCS.CCTL.IV [UR7+0x30018] ;  /* 0x03001800ff00a9b1 */ /* 0x000e640008000007 */
[----:B-1----:R-:W-:Y:S01]  /*2570*/  STSM.16.M88.4 [R2], R24 ;  /* 0x0000001802007844 */ /* 0x002fe20000000200 */
[----:B------:R-:W-:-:S02]  /*2580*/  F2FP.F16.F32.PACK_AB R75, R79, R78 ;  /* 0x0000004e4f4b723e */ /* 0x000fc400000000ff */
[----:B------:R-:W-:Y:S01]  /*2590*/  F2FP.F16.F32.PACK_AB R105, R107, R106 ;  /* 0x0000006a6b69723e */ /* 0x000fe200000000ff */
[----:B------:R-:W-:Y:S01]  /*25a0*/  STSM.16.M88.4 [R2+0x4000], R56 ;  /* 0x0040003802007844 */ /* 0x000fe20000000200 */
[----:B------:R-:W-:Y:S02]  /*25b0*/  F2FP.F16.F32.PACK_AB R136, R137, R136 ;  /* 0x000000888988723e */ /* 0x000fe400000000ff */
[----:B------:R-:W-:Y:S01]  /*25c0*/  F2FP.F16.F32.PACK_AB R48, R49, R48 ;  /* 0x000000303130723e */ /* 0x000fe200000000ff */
[----:B------:R-:W-:Y:S01]  /*25d0*/  STSM.16.M88.4 [R2+0x8000], R88 ;  /* 0x0080005802007844 */ /* 0x000fe20000000200 */
[----:B------:R-:W-:Y:S02]  /*25e0*/  F2FP.F16.F32.PACK_AB R106, R109, R108 ;  /* 0x0000006c6d6a723e */ /* 0x000fe400000000ff */
[----:B------:R-:W-:Y:S01]  /*25f0*/  F2FP.F16.F32.PACK_AB R107, R111, R110 ;  /* 0x0000006e6f6b723e */ /* 0x000fe200000000ff */
[----:B------:R-:W-:Y:S01]  /*2600*/  STSM.16.M88.4 [R2+0xc000], R120 ;  /* 0x00c0007802007844 */ /* 0x000fe20000000200 */
[----:B------:R-:W-:-:S02]  /*2610*/  F2FP.F16.F32.PACK_AB R137, R139, R138 ;  /* 0x0000008a8b89723e */ /* 0x000fc400000000ff */
[----:B------:R-:W-:Y:S01]  /*2620*/  F2FP.F16.F32.PACK_AB R49, R51, R50 ;  /* 0x000000323331723e */ /* 0x000fe200000000ff */
[----:B------:R-:W-:Y:S01]  /*2630*/  STSM.16.M88.4 [R3], R32 ;  /* 0x0000002003007844 */ /* 0x000fe20000000200 */
        /* <DEDUP_REMOVED lines=8> */
[----:B------:R-:W-:Y:S01]  /*26c0*/  STSM.16.M88.4 [R3+0xc000], R128 ;  /* 0x00c0008003007844 */ /* 0x000fe20000000200 */
[----:B------:R-:W-:Y:S02]  /*26d0*/  F2FP.F16.F32.PACK_AB R112, R113, R112 ;  /* 0x000000707170723e */ /* 0x000fe400000000ff */
[----:B------:R-:W-:Y:S01]  /*26e0*/  F2FP.F16.F32.PACK_AB R82, R85, R84 ;  /* 0x000000545552723e */ /* 0x000fe200000000ff */
[----:B------:R-:W-:Y:S01]  /*26f0*/  STSM.16.M88.4 [R4], R40 ;  /* 0x0000002804007844 */ /* 0x000fe20000000200 */
        /* <DEDUP_REMOVED lines=11> */
[----:B------:R-:W-:Y:S01]  /*27b0*/  STSM.16.M88.4 [R0], R48 ;  /* 0x0000003000007844 */ /* 0x000fe20000000200 */
[----:B------:R-:W-:-:S03]  /*27c0*/  ISETP.LT.U32.AND P0, PT, R6, 0x80, P0 ;  /* 0x000000800600780c */ /* 0x000fc60000701070 */
[----:B------:R-:W-:Y:S04]  /*27d0*/  STSM.16.M88.4 [R0+0x4000], R80 ;  /* 0x0040005000007844 */ /* 0x000fe80000000200 */
[----:B------:R-:W-:Y:S04]  /*27e0*/  STSM.16.M88.4 [R0+0x8000], R112 ;  /* 0x0080007000007844 */ /* 0x000fe80000000200 */
[----:B------:R-:W-:Y:S02]  /*27f0*/  STSM.16.M88.4 [R0+0xc000], R144 ;  /* 0x00c0009000007844 */ /* 0x000fe40000000200 */
[----:B------:R-:W-:Y:S01]  /*2800*/  VOTEU.ANY UP0, P0 ;  /* 0x00000000003f7886 */ /* 0x000fe20000000100 */
[----:B------:R-:W-:Y:S01]  /*2810*/  VOTEU.ANY UP1, P0 ;  /* 0x00000000003f7886 */ /* 0x000fe20000020100 */
[----:B------:R1:W-:Y:S06]  /*2820*/  MEMBAR.ALL.CTA ;  /* 0x0000000000007992 */ /* 0x0003ec0000008000 */
[----:B-1----:R-:W1:Y:S01]  /*2830*/  FENCE.VIEW.ASYNC.S ;  /* 0x00000000000073c6 */ /* 0x002e620000000000 */
[----:B---3--:R-:W-:Y:S01]  /*2840*/  @UP0 UMOV UR4, UR24 ;  /* 0x0000001800040c82 */ /* 0x008fe20008000000 */
[----:B------:R-:W-:Y:S01]  /*2850*/  @UP0 UMOV UR5, UR25 ;  /* 0x0000001900050c82 */ /* 0x000fe20008000000 */
[----:B-1----:R-:W-:Y:S06]  /*2860*/  BAR.SYNC.DEFER_BLOCKING 0x0 ;  /* 0x0000000000007b1d */ /* 0x002fec0000010000 */
[----:B------:R1:W-:Y:S01]  /*2870*/  @UP1 UTMASTG.2D [UR8], [UR4] ;  /* 0x00000008040013b5 */ /* 0x0003e20008008000 */
[----:B------:R0:W-:Y:S01]  /*2880*/  UTMACMDFLUSH ;  /* 0x00000000000079b7 */ /* 0x0001e20000000000 */
[----:B------:R-:W-:-:S04]  /*2890*/  DEPBAR.LE SB0, 0x0 ;  /* 0x000080000000791a */ /* 0x000fc80000000000 */
[----:B------:R-:W-:Y:S06]  /*28a0*/  BAR.SYNC.DEFER_BLOCKING 0x0 ;  /* 0x0000000000007b1d */ /* 0x000fec0000010000 */
[----:B-1----:R-:W-:Y:S05]  /*28b0*/  EXIT ;  /* 0x000000000000794d */ /* 0x002fea0003800000 */
.L_x_48:
[----:B------:R-:W1:Y:S02]  /*28c0*/  SYNCS.PHASECHK.TRANS64.TRYWAIT P0, [UR30+0x30000], R2 ;  /* 0x03000002ff0075a7 */ /* 0x000e64000800015e */
[----:B-1----:R-:W-:Y:S05]  /*28d0*/  @!P0 BRA `(.L_x_48) ;  /* 0xfffffffc00f88947 */ /* 0x002fea000383ffff */
[----:B------:R-:W-:Y:S05]  /*28e0*/  BRA `(.L_x_50) ;  /* 0xfffffff400a47947 */ /* 0x000fea000383ffff */
.L_x_51:
[----:B------:R-:W-:-:S00]  /*28f0*/  BRA `(.L_x_51) ;  /* 0xfffffffc00fc7947 */ /* 0x000fc0000383ffff */
[----:B------:R-:W-:-:S00]  /*2900*/  NOP ;  /* 0x0000000000007918 */ /* 0x000fc00000000000 */
[----:B------:R-:W-:-:S00]  /*2910*/  NOP ;  /* 0x0000000000007918 */ /* 0x000fc00000000000 */
[----:B------:R-:W-:-:S00]  /*2920*/  NOP ;  /* 0x0000000000007918 */ /* 0x000fc00000000000 */
[----:B------:R-:W-:-:S00]  /*2930*/  NOP ;  /* 0x0000000000007918 */ /* 0x000fc00000000000 */
[----:B------:R-:W-:-:S00]  /*2940*/  NOP ;  /* 0x0000000000007918 */ /* 0x000fc00000000000 */
[----:B------:R-:W-:-:S00]  /*2950*/  NOP ;  /* 0x0000000000007918 */ /* 0x000fc00000000000 */
[----:B------:R-:W-:-:S00]  /*2960*/  NOP ;  /* 0x0000000000007918 */ /* 0x000fc00000000000 */
[----:B------:R-:W-:-:S00]  /*2970*/  NOP ;  /* 0x0000000000007918 */ /* 0x000fc00000000000 */
.L_x_52:


//--------------------- .nv.shared.gluon_wgmma    --------------------------
	.section	.nv.shared.gluon_wgmma,"aw",@nobits
	.sectionflags	@""
	.align	16
	.zero		1024


//--------------------- .nv.shared.reserved.0     --------------------------
	.section	.nv.shared.reserved.0,"aw",@nobits
	.weak		__nv_reservedSMEM_offset_0_alias
	.size		__nv_reservedSMEM_offset_0_alias, 0, 0
	.other		__nv_reservedSMEM_offset_0_alias,@"STO_CUDA_RESERVED_SHARED STV_DEFAULT"
__nv_reservedSMEM_offset_0_alias:
	.zero		0


//--------------------- .nv.constant0.gluon_wgmma --------------------------
	.section	.nv.constant0.gluon_wgmma,"a",@progbits
	.sectionflags	@""
	.align	4
.nv.constant0.gluon_wgmma:
	.zero		608


//--------------------- SYMBOLS --------------------------

	.type		.nv.reservedSmem.offset0,@object
	.size		.nv.reservedSmem.offset0,0x4
